//
// Generated by NVIDIA NVVM Compiler
//
// Compiler Build ID: CL-36424714
// Cuda compilation tools, release 13.0, V13.0.88
// Based on NVVM 20.0.0
//

.version 9.0
.target sm_100
.address_size 64

	// .globl	_Z18in_poly_gpu_helperiiiiPKfS0_iiPi
.func  (.param .b64 func_retval0) __internal_accurate_pow
(
	.param .b64 __internal_accurate_pow_param_0,
	.param .b64 __internal_accurate_pow_param_1
)
;
.global .align 4 .b8 __cudart_i2opi_f[24] = {65, 144, 67, 60, 153, 149, 98, 219, 192, 221, 52, 245, 209, 87, 39, 252, 41, 21, 68, 78, 110, 131, 249, 162};

.visible .entry _Z18in_poly_gpu_helperiiiiPKfS0_iiPi(
	.param .u32 _Z18in_poly_gpu_helperiiiiPKfS0_iiPi_param_0,
	.param .u32 _Z18in_poly_gpu_helperiiiiPKfS0_iiPi_param_1,
	.param .u32 _Z18in_poly_gpu_helperiiiiPKfS0_iiPi_param_2,
	.param .u32 _Z18in_poly_gpu_helperiiiiPKfS0_iiPi_param_3,
	.param .u64 .ptr .align 1 _Z18in_poly_gpu_helperiiiiPKfS0_iiPi_param_4,
	.param .u64 .ptr .align 1 _Z18in_poly_gpu_helperiiiiPKfS0_iiPi_param_5,
	.param .u32 _Z18in_poly_gpu_helperiiiiPKfS0_iiPi_param_6,
	.param .u32 _Z18in_poly_gpu_helperiiiiPKfS0_iiPi_param_7,
	.param .u64 .ptr .align 1 _Z18in_poly_gpu_helperiiiiPKfS0_iiPi_param_8
)
{
	.reg .pred 	%p<27>;
	.reg .b32 	%r<71>;
	.reg .b32 	%f<35>;
	.reg .b64 	%rd<23>;

	ld.param.u32 	%r30, [_Z18in_poly_gpu_helperiiiiPKfS0_iiPi_param_0];
	ld.param.u32 	%r31, [_Z18in_poly_gpu_helperiiiiPKfS0_iiPi_param_1];
	ld.param.u32 	%r32, [_Z18in_poly_gpu_helperiiiiPKfS0_iiPi_param_2];
	ld.param.u32 	%r33, [_Z18in_poly_gpu_helperiiiiPKfS0_iiPi_param_3];
	ld.param.u64 	%rd10, [_Z18in_poly_gpu_helperiiiiPKfS0_iiPi_param_4];
	ld.param.u32 	%r35, [_Z18in_poly_gpu_helperiiiiPKfS0_iiPi_param_7];
	cvta.to.global.u64 	%rd1, %rd10;
	mul.lo.s32 	%r36, %r31, %r30;
	mul.lo.s32 	%r1, %r36, %r33;
	mov.u32 	%r37, %ctaid.x;
	mov.u32 	%r2, %ntid.x;
	mov.u32 	%r38, %tid.x;
	mad.lo.s32 	%r59, %r37, %r2, %r38;
	setp.ge.s32 	%p1, %r59, %r35;
	@%p1 bra 	$L__BB0_25;
	and.b32  	%r4, %r32, 2147483646;
	neg.s32 	%r5, %r4;
	mul.lo.s32 	%r39, %r33, %r30;
	add.s32 	%r40, %r39, 2;
	mul.lo.s32 	%r6, %r31, %r40;
	shl.b32 	%r7, %r31, 1;
	mad.lo.s32 	%r8, %r31, %r39, %r31;
	mov.u32 	%r41, %nctaid.x;
	mul.lo.s32 	%r9, %r2, %r41;
$L__BB0_2:
	ld.param.u64 	%rd22, [_Z18in_poly_gpu_helperiiiiPKfS0_iiPi_param_8];
	ld.param.u32 	%r58, [_Z18in_poly_gpu_helperiiiiPKfS0_iiPi_param_6];
	ld.param.u64 	%rd21, [_Z18in_poly_gpu_helperiiiiPKfS0_iiPi_param_5];
	setp.lt.s32 	%p2, %r32, 1;
	mul.lo.s32 	%r42, %r59, %r58;
	cvta.to.global.u64 	%rd11, %rd21;
	mul.wide.s32 	%rd12, %r42, 4;
	add.s64 	%rd13, %rd11, %rd12;
	ld.global.f32 	%f1, [%rd13+4];
	ld.global.f32 	%f2, [%rd13+8];
	cvta.to.global.u64 	%rd14, %rd22;
	mul.wide.s32 	%rd15, %r59, 4;
	add.s64 	%rd2, %rd14, %rd15;
	ld.global.u32 	%r43, [%rd2];
	setp.ne.s32 	%p3, %r43, 0;
	or.pred  	%p4, %p3, %p2;
	@%p4 bra 	$L__BB0_24;
	setp.eq.s32 	%p5, %r32, 1;
	mov.b32 	%r68, 0;
	mov.u32 	%r64, %r68;
	@%p5 bra 	$L__BB0_16;
	mov.b32 	%r64, 0;
	mov.u32 	%r60, %r1;
	mov.u32 	%r61, %r8;
	mov.u32 	%r62, %r6;
	mov.u32 	%r63, %r5;
$L__BB0_5:
	mul.wide.s32 	%rd16, %r60, 4;
	add.s64 	%rd3, %rd1, %rd16;
	ld.global.f32 	%f3, [%rd3+4];
	setp.gtu.f32 	%p6, %f3, %f2;
	add.s32 	%r47, %r61, 1;
	mul.wide.s32 	%rd17, %r47, 4;
	add.s64 	%rd4, %rd1, %rd17;
	ld.global.f32 	%f4, [%rd4];
	@%p6 bra 	$L__BB0_7;
	setp.gt.f32 	%p7, %f4, %f2;
	@%p7 bra 	$L__BB0_9;
$L__BB0_7:
	setp.leu.f32 	%p8, %f3, %f2;
	@%p8 bra 	$L__BB0_10;
	setp.gtu.f32 	%p9, %f4, %f2;
	@%p9 bra 	$L__BB0_10;
$L__BB0_9:
	sub.f32 	%f12, %f2, %f3;
	sub.f32 	%f13, %f4, %f3;
	div.rn.f32 	%f14, %f12, %f13;
	ld.global.f32 	%f15, [%rd3];
	ld.global.f32 	%f16, [%rd4+-4];
	sub.f32 	%f17, %f16, %f15;
	fma.rn.f32 	%f18, %f14, %f17, %f15;
	setp.lt.f32 	%p10, %f1, %f18;
	selp.u32 	%r48, 1, 0, %p10;
	add.s32 	%r64, %r64, %r48;
$L__BB0_10:
	setp.gtu.f32 	%p11, %f4, %f2;
	add.s32 	%r49, %r62, 1;
	mul.wide.s32 	%rd18, %r49, 4;
	add.s64 	%rd5, %rd1, %rd18;
	@%p11 bra 	$L__BB0_12;
	ld.global.f32 	%f33, [%rd5];
	setp.gt.f32 	%p12, %f33, %f2;
	@%p12 bra 	$L__BB0_14;
$L__BB0_12:
	setp.leu.f32 	%p13, %f4, %f2;
	@%p13 bra 	$L__BB0_15;
	ld.global.f32 	%f33, [%rd5];
	setp.gtu.f32 	%p14, %f33, %f2;
	@%p14 bra 	$L__BB0_15;
$L__BB0_14:
	sub.f32 	%f19, %f2, %f4;
	sub.f32 	%f20, %f33, %f4;
	div.rn.f32 	%f21, %f19, %f20;
	ld.global.f32 	%f22, [%rd4+-4];
	ld.global.f32 	%f23, [%rd5+-4];
	sub.f32 	%f24, %f23, %f22;
	fma.rn.f32 	%f25, %f21, %f24, %f22;
	setp.lt.f32 	%p15, %f1, %f25;
	selp.u32 	%r50, 1, 0, %p15;
	add.s32 	%r64, %r64, %r50;
$L__BB0_15:
	add.s32 	%r63, %r63, 2;
	add.s32 	%r62, %r62, %r7;
	add.s32 	%r61, %r61, %r7;
	add.s32 	%r60, %r60, %r7;
	setp.ne.s32 	%p16, %r63, 0;
	mov.u32 	%r68, %r4;
	@%p16 bra 	$L__BB0_5;
$L__BB0_16:
	and.b32  	%r51, %r32, 1;
	setp.eq.b32 	%p17, %r51, 1;
	not.pred 	%p18, %p17;
	@%p18 bra 	$L__BB0_22;
	mad.lo.s32 	%r52, %r68, %r31, %r1;
	mul.wide.s32 	%rd19, %r52, 4;
	add.s64 	%rd6, %rd1, %rd19;
	ld.global.f32 	%f8, [%rd6+4];
	setp.gtu.f32 	%p19, %f8, %f2;
	add.s32 	%r53, %r52, %r31;
	add.s32 	%r54, %r53, 1;
	mul.wide.s32 	%rd20, %r54, 4;
	add.s64 	%rd7, %rd1, %rd20;
	@%p19 bra 	$L__BB0_19;
	ld.global.f32 	%f34, [%rd7];
	setp.gt.f32 	%p20, %f34, %f2;
	@%p20 bra 	$L__BB0_21;
$L__BB0_19:
	setp.leu.f32 	%p21, %f8, %f2;
	@%p21 bra 	$L__BB0_22;
	ld.global.f32 	%f34, [%rd7];
	setp.gtu.f32 	%p22, %f34, %f2;
	@%p22 bra 	$L__BB0_22;
$L__BB0_21:
	sub.f32 	%f26, %f2, %f8;
	sub.f32 	%f27, %f34, %f8;
	div.rn.f32 	%f28, %f26, %f27;
	ld.global.f32 	%f29, [%rd6];
	ld.global.f32 	%f30, [%rd7+-4];
	sub.f32 	%f31, %f30, %f29;
	fma.rn.f32 	%f32, %f28, %f31, %f29;
	setp.lt.f32 	%p23, %f1, %f32;
	selp.u32 	%r55, 1, 0, %p23;
	add.s32 	%r64, %r64, %r55;
$L__BB0_22:
	and.b32  	%r56, %r64, 1;
	setp.eq.b32 	%p24, %r56, 1;
	not.pred 	%p25, %p24;
	@%p25 bra 	$L__BB0_24;
	mov.b32 	%r57, 1;
	st.global.u32 	[%rd2], %r57;
$L__BB0_24:
	add.s32 	%r59, %r59, %r9;
	setp.lt.s32 	%p26, %r59, %r35;
	@%p26 bra 	$L__BB0_2;
$L__BB0_25:
	ret;

}
	// .globl	_Z27generate_samples_gpu_helperiiPKfS0_S0_Pf
.visible .entry _Z27generate_samples_gpu_helperiiPKfS0_S0_Pf(
	.param .u32 _Z27generate_samples_gpu_helperiiPKfS0_S0_Pf_param_0,
	.param .u32 _Z27generate_samples_gpu_helperiiPKfS0_S0_Pf_param_1,
	.param .u64 .ptr .align 1 _Z27generate_samples_gpu_helperiiPKfS0_S0_Pf_param_2,
	.param .u64 .ptr .align 1 _Z27generate_samples_gpu_helperiiPKfS0_S0_Pf_param_3,
	.param .u64 .ptr .align 1 _Z27generate_samples_gpu_helperiiPKfS0_S0_Pf_param_4,
	.param .u64 .ptr .align 1 _Z27generate_samples_gpu_helperiiPKfS0_S0_Pf_param_5
)
{
	.local .align 4 .b8 	__local_depot1[28];
	.reg .b64 	%SP;
	.reg .b64 	%SPL;
	.reg .pred 	%p<99>;
	.reg .b32 	%r<488>;
	.reg .b32 	%f<289>;
	.reg .b64 	%rd<230>;
	.reg .b64 	%fd<25>;

	mov.u64 	%SPL, __local_depot1;
	ld.param.u32 	%r150, [_Z27generate_samples_gpu_helperiiPKfS0_S0_Pf_param_0];
	add.u64 	%rd1, %SPL, 0;
	add.u64 	%rd2, %SPL, 0;
	add.u64 	%rd3, %SPL, 0;
	add.u64 	%rd4, %SPL, 0;
	add.u64 	%rd5, %SPL, 0;
	add.u64 	%rd6, %SPL, 0;
	add.u64 	%rd7, %SPL, 0;
	add.u64 	%rd8, %SPL, 0;
	add.u64 	%rd9, %SPL, 0;
	add.u64 	%rd10, %SPL, 0;
	add.u64 	%rd11, %SPL, 0;
	add.u64 	%rd12, %SPL, 0;
	mov.u32 	%r152, %ctaid.x;
	mov.u32 	%r153, %ntid.x;
	mov.u32 	%r154, %tid.x;
	mad.lo.s32 	%r439, %r152, %r153, %r154;
	setp.ge.s32 	%p1, %r439, %r150;
	@%p1 bra 	$L__BB1_98;
$L__BB1_1:
	ld.param.u64 	%rd214, [_Z27generate_samples_gpu_helperiiPKfS0_S0_Pf_param_5];
	ld.param.u64 	%rd213, [_Z27generate_samples_gpu_helperiiPKfS0_S0_Pf_param_4];
	ld.param.u64 	%rd212, [_Z27generate_samples_gpu_helperiiPKfS0_S0_Pf_param_3];
	ld.param.u64 	%rd211, [_Z27generate_samples_gpu_helperiiPKfS0_S0_Pf_param_2];
	ld.param.u32 	%r437, [_Z27generate_samples_gpu_helperiiPKfS0_S0_Pf_param_1];
	mul.lo.s32 	%r155, %r439, %r437;
	cvta.to.global.u64 	%rd70, %rd214;
	mul.wide.s32 	%rd71, %r155, 4;
	add.s64 	%rd72, %rd70, %rd71;
	mov.b32 	%r156, 1065353216;
	st.global.u32 	[%rd72], %r156;
	cvta.to.global.u64 	%rd73, %rd211;
	mul.wide.s32 	%rd74, %r439, 4;
	add.s64 	%rd75, %rd73, %rd74;
	ld.global.f32 	%f48, [%rd75];
	st.global.f32 	[%rd72+28], %f48;
	cvta.to.global.u64 	%rd76, %rd212;
	add.s64 	%rd77, %rd76, %rd74;
	ld.global.f32 	%f49, [%rd77];
	st.global.f32 	[%rd72+32], %f49;
	cvta.to.global.u64 	%rd78, %rd213;
	add.s64 	%rd79, %rd78, %rd74;
	ld.global.f32 	%f50, [%rd79];
	st.global.f32 	[%rd72+36], %f50;
	ld.global.f32 	%f1, [%rd72+4];
	mul.f32 	%f51, %f48, %f1;
	st.global.f32 	[%rd72+40], %f51;
	ld.global.f32 	%f2, [%rd72+8];
	mul.f32 	%f52, %f48, %f2;
	st.global.f32 	[%rd72+44], %f52;
	ld.global.f32 	%f3, [%rd72+16];
	mul.f32 	%f53, %f48, %f3;
	st.global.f32 	[%rd72+48], %f53;
	ld.global.f32 	%f4, [%rd72+20];
	mul.f32 	%f54, %f48, %f4;
	st.global.f32 	[%rd72+52], %f54;
	mul.f32 	%f55, %f49, %f1;
	st.global.f32 	[%rd72+56], %f55;
	mul.f32 	%f56, %f49, %f2;
	st.global.f32 	[%rd72+60], %f56;
	mul.f32 	%f57, %f49, %f3;
	st.global.f32 	[%rd72+64], %f57;
	mul.f32 	%f58, %f49, %f4;
	st.global.f32 	[%rd72+68], %f58;
	mul.f32 	%f59, %f50, %f1;
	st.global.f32 	[%rd72+72], %f59;
	mul.f32 	%f60, %f50, %f3;
	st.global.f32 	[%rd72+76], %f60;
	mul.f32 	%f61, %f50, %f4;
	st.global.f32 	[%rd72+80], %f61;
	ld.global.f32 	%f5, [%rd72+12];
	mul.f32 	%f62, %f5, 0f3F22F983;
	cvt.rni.s32.f32 	%r459, %f62;
	cvt.rn.f32.s32 	%f63, %r459;
	fma.rn.f32 	%f64, %f63, 0fBFC90FDA, %f5;
	fma.rn.f32 	%f65, %f63, 0fB3A22168, %f64;
	fma.rn.f32 	%f281, %f63, 0fA7C234C5, %f65;
	abs.f32 	%f7, %f5;
	setp.ltu.f32 	%p2, %f7, 0f47CE4780;
	mov.u32 	%r443, %r459;
	mov.f32 	%f277, %f281;
	@%p2 bra 	$L__BB1_9;
	setp.neu.f32 	%p3, %f7, 0f7F800000;
	@%p3 bra 	$L__BB1_4;
	mov.f32 	%f68, 0f00000000;
	mul.rn.f32 	%f277, %f5, %f68;
	mov.b32 	%r443, 0;
	bra.uni 	$L__BB1_9;
$L__BB1_4:
	mov.b64 	%rd218, 0;
	mov.b32 	%r440, 0;
	mov.u64 	%rd216, __cudart_i2opi_f;
	mov.u64 	%rd217, %rd12;
$L__BB1_5:
	.pragma "nounroll";
	ld.global.nc.u32 	%r158, [%rd216];
	mov.b32 	%r5, %f5;
	shl.b32 	%r159, %r5, 8;
	or.b32  	%r160, %r159, -2147483648;
	mad.wide.u32 	%rd82, %r158, %r160, %rd218;
	shr.u64 	%rd218, %rd82, 32;
	st.local.u32 	[%rd217], %rd82;
	add.s32 	%r440, %r440, 1;
	add.s64 	%rd217, %rd217, 4;
	add.s64 	%rd216, %rd216, 4;
	setp.ne.s32 	%p4, %r440, 6;
	@%p4 bra 	$L__BB1_5;
	shr.u32 	%r161, %r5, 23;
	st.local.u32 	[%rd12+24], %rd218;
	and.b32  	%r7, %r161, 31;
	and.b32  	%r162, %r161, 224;
	add.s32 	%r163, %r162, -128;
	shr.u32 	%r164, %r163, 5;
	mul.wide.u32 	%rd83, %r164, 4;
	sub.s64 	%rd19, %rd12, %rd83;
	ld.local.u32 	%r441, [%rd19+24];
	ld.local.u32 	%r442, [%rd19+20];
	setp.eq.s32 	%p5, %r7, 0;
	@%p5 bra 	$L__BB1_8;
	shf.l.wrap.b32 	%r441, %r442, %r441, %r7;
	ld.local.u32 	%r165, [%rd19+16];
	shf.l.wrap.b32 	%r442, %r165, %r442, %r7;
$L__BB1_8:
	shr.u32 	%r166, %r441, 30;
	shf.l.wrap.b32 	%r167, %r442, %r441, 2;
	shl.b32 	%r168, %r442, 2;
	shr.u32 	%r169, %r167, 31;
	add.s32 	%r170, %r169, %r166;
	neg.s32 	%r171, %r170;
	mov.b32 	%r172, %f5;
	setp.lt.s32 	%p6, %r172, 0;
	selp.b32 	%r443, %r171, %r170, %p6;
	xor.b32  	%r173, %r167, %r172;
	shr.s32 	%r174, %r167, 31;
	xor.b32  	%r175, %r174, %r167;
	xor.b32  	%r176, %r174, %r168;
	cvt.u64.u32 	%rd84, %r175;
	shl.b64 	%rd85, %rd84, 32;
	cvt.u64.u32 	%rd86, %r176;
	or.b64  	%rd87, %rd85, %rd86;
	cvt.rn.f64.s64 	%fd1, %rd87;
	mul.f64 	%fd2, %fd1, 0d3BF921FB54442D19;
	cvt.rn.f32.f64 	%f66, %fd2;
	neg.f32 	%f67, %f66;
	setp.lt.s32 	%p7, %r173, 0;
	selp.f32 	%f277, %f67, %f66, %p7;
$L__BB1_9:
	ld.param.u64 	%rd215, [_Z27generate_samples_gpu_helperiiPKfS0_S0_Pf_param_5];
	ld.param.u32 	%r438, [_Z27generate_samples_gpu_helperiiPKfS0_S0_Pf_param_1];
	abs.f32 	%f11, %f5;
	setp.ltu.f32 	%p8, %f11, 0f47CE4780;
	add.s32 	%r178, %r443, 1;
	mul.rn.f32 	%f69, %f277, %f277;
	and.b32  	%r179, %r443, 1;
	setp.eq.b32 	%p9, %r179, 1;
	selp.f32 	%f70, %f277, 0f3F800000, %p9;
	fma.rn.f32 	%f71, %f69, %f70, 0f00000000;
	fma.rn.f32 	%f72, %f69, 0f37CBAC00, 0fBAB607ED;
	selp.f32 	%f73, 0fB94D4153, %f72, %p9;
	selp.f32 	%f74, 0f3C0885E4, 0f3D2AAABB, %p9;
	fma.rn.f32 	%f75, %f73, %f69, %f74;
	selp.f32 	%f76, 0fBE2AAAA8, 0fBEFFFFFF, %p9;
	fma.rn.f32 	%f77, %f75, %f69, %f76;
	fma.rn.f32 	%f78, %f77, %f71, %f70;
	and.b32  	%r180, %r178, 2;
	setp.eq.s32 	%p10, %r180, 0;
	mov.f32 	%f79, 0f00000000;
	sub.f32 	%f80, %f79, %f78;
	selp.f32 	%f81, %f78, %f80, %p10;
	mul.f32 	%f82, %f1, %f81;
	cvta.to.global.u64 	%rd88, %rd215;
	mul.lo.s32 	%r181, %r439, %r438;
	mul.wide.s32 	%rd89, %r181, 4;
	add.s64 	%rd20, %rd88, %rd89;
	st.global.f32 	[%rd20+84], %f82;
	mov.u32 	%r447, %r459;
	mov.f32 	%f278, %f281;
	@%p8 bra 	$L__BB1_17;
	setp.neu.f32 	%p11, %f11, 0f7F800000;
	@%p11 bra 	$L__BB1_12;
	mov.f32 	%f85, 0f00000000;
	mul.rn.f32 	%f278, %f5, %f85;
	mov.b32 	%r447, 0;
	bra.uni 	$L__BB1_17;
$L__BB1_12:
	mov.b64 	%rd219, 0;
	mov.b32 	%r444, 0;
$L__BB1_13:
	.pragma "nounroll";
	mul.wide.u32 	%rd91, %r444, 4;
	mov.u64 	%rd92, __cudart_i2opi_f;
	add.s64 	%rd93, %rd92, %rd91;
	ld.global.nc.u32 	%r183, [%rd93];
	mov.b32 	%r17, %f5;
	shl.b32 	%r184, %r17, 8;
	or.b32  	%r185, %r184, -2147483648;
	mad.wide.u32 	%rd94, %r183, %r185, %rd219;
	shr.u64 	%rd219, %rd94, 32;
	add.s64 	%rd95, %rd11, %rd91;
	st.local.u32 	[%rd95], %rd94;
	add.s32 	%r444, %r444, 1;
	setp.ne.s32 	%p12, %r444, 6;
	@%p12 bra 	$L__BB1_13;
	shr.u32 	%r186, %r17, 23;
	st.local.u32 	[%rd11+24], %rd219;
	and.b32  	%r19, %r186, 31;
	and.b32  	%r187, %r186, 224;
	add.s32 	%r188, %r187, -128;
	shr.u32 	%r189, %r188, 5;
	mul.wide.u32 	%rd96, %r189, 4;
	sub.s64 	%rd23, %rd11, %rd96;
	ld.local.u32 	%r445, [%rd23+24];
	ld.local.u32 	%r446, [%rd23+20];
	setp.eq.s32 	%p13, %r19, 0;
	@%p13 bra 	$L__BB1_16;
	shf.l.wrap.b32 	%r445, %r446, %r445, %r19;
	ld.local.u32 	%r190, [%rd23+16];
	shf.l.wrap.b32 	%r446, %r190, %r446, %r19;
$L__BB1_16:
	shr.u32 	%r191, %r445, 30;
	shf.l.wrap.b32 	%r192, %r446, %r445, 2;
	shl.b32 	%r193, %r446, 2;
	shr.u32 	%r194, %r192, 31;
	add.s32 	%r195, %r194, %r191;
	neg.s32 	%r196, %r195;
	mov.b32 	%r197, %f5;
	setp.lt.s32 	%p14, %r197, 0;
	selp.b32 	%r447, %r196, %r195, %p14;
	xor.b32  	%r198, %r192, %r197;
	shr.s32 	%r199, %r192, 31;
	xor.b32  	%r200, %r199, %r192;
	xor.b32  	%r201, %r199, %r193;
	cvt.u64.u32 	%rd97, %r200;
	shl.b64 	%rd98, %rd97, 32;
	cvt.u64.u32 	%rd99, %r201;
	or.b64  	%rd100, %rd98, %rd99;
	cvt.rn.f64.s64 	%fd3, %rd100;
	mul.f64 	%fd4, %fd3, 0d3BF921FB54442D19;
	cvt.rn.f32.f64 	%f83, %fd4;
	neg.f32 	%f84, %f83;
	setp.lt.s32 	%p15, %r198, 0;
	selp.f32 	%f278, %f84, %f83, %p15;
$L__BB1_17:
	mul.rn.f32 	%f86, %f278, %f278;
	and.b32  	%r203, %r447, 1;
	setp.eq.b32 	%p17, %r203, 1;
	selp.f32 	%f87, 0f3F800000, %f278, %p17;
	fma.rn.f32 	%f88, %f86, %f87, 0f00000000;
	fma.rn.f32 	%f89, %f86, 0f37CBAC00, 0fBAB607ED;
	selp.f32 	%f90, %f89, 0fB94D4153, %p17;
	selp.f32 	%f91, 0f3D2AAABB, 0f3C0885E4, %p17;
	fma.rn.f32 	%f92, %f90, %f86, %f91;
	selp.f32 	%f93, 0fBEFFFFFF, 0fBE2AAAA8, %p17;
	fma.rn.f32 	%f94, %f92, %f86, %f93;
	fma.rn.f32 	%f95, %f94, %f88, %f87;
	and.b32  	%r204, %r447, 2;
	setp.eq.s32 	%p18, %r204, 0;
	mov.f32 	%f96, 0f00000000;
	sub.f32 	%f97, %f96, %f95;
	selp.f32 	%f98, %f95, %f97, %p18;
	mul.f32 	%f99, %f1, %f98;
	st.global.f32 	[%rd20+88], %f99;
	mov.u32 	%r451, %r459;
	mov.f32 	%f279, %f281;
	@%p8 bra 	$L__BB1_25;
	setp.neu.f32 	%p19, %f11, 0f7F800000;
	@%p19 bra 	$L__BB1_20;
	mov.f32 	%f102, 0f00000000;
	mul.rn.f32 	%f279, %f5, %f102;
	mov.b32 	%r451, 0;
	bra.uni 	$L__BB1_25;
$L__BB1_20:
	mov.b64 	%rd220, 0;
	mov.b32 	%r448, 0;
$L__BB1_21:
	.pragma "nounroll";
	mul.wide.u32 	%rd102, %r448, 4;
	mov.u64 	%rd103, __cudart_i2opi_f;
	add.s64 	%rd104, %rd103, %rd102;
	ld.global.nc.u32 	%r206, [%rd104];
	mov.b32 	%r29, %f5;
	shl.b32 	%r207, %r29, 8;
	or.b32  	%r208, %r207, -2147483648;
	mad.wide.u32 	%rd105, %r206, %r208, %rd220;
	shr.u64 	%rd220, %rd105, 32;
	add.s64 	%rd106, %rd10, %rd102;
	st.local.u32 	[%rd106], %rd105;
	add.s32 	%r448, %r448, 1;
	setp.ne.s32 	%p20, %r448, 6;
	@%p20 bra 	$L__BB1_21;
	shr.u32 	%r209, %r29, 23;
	st.local.u32 	[%rd10+24], %rd220;
	and.b32  	%r31, %r209, 31;
	and.b32  	%r210, %r209, 224;
	add.s32 	%r211, %r210, -128;
	shr.u32 	%r212, %r211, 5;
	mul.wide.u32 	%rd107, %r212, 4;
	sub.s64 	%rd26, %rd10, %rd107;
	ld.local.u32 	%r449, [%rd26+24];
	ld.local.u32 	%r450, [%rd26+20];
	setp.eq.s32 	%p21, %r31, 0;
	@%p21 bra 	$L__BB1_24;
	shf.l.wrap.b32 	%r449, %r450, %r449, %r31;
	ld.local.u32 	%r213, [%rd26+16];
	shf.l.wrap.b32 	%r450, %r213, %r450, %r31;
$L__BB1_24:
	shr.u32 	%r214, %r449, 30;
	shf.l.wrap.b32 	%r215, %r450, %r449, 2;
	shl.b32 	%r216, %r450, 2;
	shr.u32 	%r217, %r215, 31;
	add.s32 	%r218, %r217, %r214;
	neg.s32 	%r219, %r218;
	mov.b32 	%r220, %f5;
	setp.lt.s32 	%p22, %r220, 0;
	selp.b32 	%r451, %r219, %r218, %p22;
	xor.b32  	%r221, %r215, %r220;
	shr.s32 	%r222, %r215, 31;
	xor.b32  	%r223, %r222, %r215;
	xor.b32  	%r224, %r222, %r216;
	cvt.u64.u32 	%rd108, %r223;
	shl.b64 	%rd109, %rd108, 32;
	cvt.u64.u32 	%rd110, %r224;
	or.b64  	%rd111, %rd109, %rd110;
	cvt.rn.f64.s64 	%fd5, %rd111;
	mul.f64 	%fd6, %fd5, 0d3BF921FB54442D19;
	cvt.rn.f32.f64 	%f100, %fd6;
	neg.f32 	%f101, %f100;
	setp.lt.s32 	%p23, %r221, 0;
	selp.f32 	%f279, %f101, %f100, %p23;
$L__BB1_25:
	mul.rn.f32 	%f103, %f279, %f279;
	and.b32  	%r226, %r451, 1;
	setp.eq.b32 	%p25, %r226, 1;
	selp.f32 	%f104, 0f3F800000, %f279, %p25;
	fma.rn.f32 	%f105, %f103, %f104, 0f00000000;
	fma.rn.f32 	%f106, %f103, 0f37CBAC00, 0fBAB607ED;
	selp.f32 	%f107, %f106, 0fB94D4153, %p25;
	selp.f32 	%f108, 0f3D2AAABB, 0f3C0885E4, %p25;
	fma.rn.f32 	%f109, %f107, %f103, %f108;
	selp.f32 	%f110, 0fBEFFFFFF, 0fBE2AAAA8, %p25;
	fma.rn.f32 	%f111, %f109, %f103, %f110;
	fma.rn.f32 	%f112, %f111, %f105, %f104;
	and.b32  	%r227, %r451, 2;
	setp.eq.s32 	%p26, %r227, 0;
	mov.f32 	%f113, 0f00000000;
	sub.f32 	%f114, %f113, %f112;
	selp.f32 	%f115, %f112, %f114, %p26;
	mul.f32 	%f116, %f2, %f115;
	st.global.f32 	[%rd20+92], %f116;
	mov.u32 	%r455, %r459;
	mov.f32 	%f280, %f281;
	@%p8 bra 	$L__BB1_33;
	setp.neu.f32 	%p27, %f11, 0f7F800000;
	@%p27 bra 	$L__BB1_28;
	mov.f32 	%f119, 0f00000000;
	mul.rn.f32 	%f280, %f5, %f119;
	mov.b32 	%r455, 0;
	bra.uni 	$L__BB1_33;
$L__BB1_28:
	mov.b64 	%rd221, 0;
	mov.b32 	%r452, 0;
$L__BB1_29:
	.pragma "nounroll";
	mul.wide.u32 	%rd113, %r452, 4;
	mov.u64 	%rd114, __cudart_i2opi_f;
	add.s64 	%rd115, %rd114, %rd113;
	ld.global.nc.u32 	%r229, [%rd115];
	mov.b32 	%r41, %f5;
	shl.b32 	%r230, %r41, 8;
	or.b32  	%r231, %r230, -2147483648;
	mad.wide.u32 	%rd116, %r229, %r231, %rd221;
	shr.u64 	%rd221, %rd116, 32;
	add.s64 	%rd117, %rd9, %rd113;
	st.local.u32 	[%rd117], %rd116;
	add.s32 	%r452, %r452, 1;
	setp.ne.s32 	%p28, %r452, 6;
	@%p28 bra 	$L__BB1_29;
	shr.u32 	%r232, %r41, 23;
	st.local.u32 	[%rd9+24], %rd221;
	and.b32  	%r43, %r232, 31;
	and.b32  	%r233, %r232, 224;
	add.s32 	%r234, %r233, -128;
	shr.u32 	%r235, %r234, 5;
	mul.wide.u32 	%rd118, %r235, 4;
	sub.s64 	%rd29, %rd9, %rd118;
	ld.local.u32 	%r453, [%rd29+24];
	ld.local.u32 	%r454, [%rd29+20];
	setp.eq.s32 	%p29, %r43, 0;
	@%p29 bra 	$L__BB1_32;
	shf.l.wrap.b32 	%r453, %r454, %r453, %r43;
	ld.local.u32 	%r236, [%rd29+16];
	shf.l.wrap.b32 	%r454, %r236, %r454, %r43;
$L__BB1_32:
	shr.u32 	%r237, %r453, 30;
	shf.l.wrap.b32 	%r238, %r454, %r453, 2;
	shl.b32 	%r239, %r454, 2;
	shr.u32 	%r240, %r238, 31;
	add.s32 	%r241, %r240, %r237;
	neg.s32 	%r242, %r241;
	mov.b32 	%r243, %f5;
	setp.lt.s32 	%p30, %r243, 0;
	selp.b32 	%r455, %r242, %r241, %p30;
	xor.b32  	%r244, %r238, %r243;
	shr.s32 	%r245, %r238, 31;
	xor.b32  	%r246, %r245, %r238;
	xor.b32  	%r247, %r245, %r239;
	cvt.u64.u32 	%rd119, %r246;
	shl.b64 	%rd120, %rd119, 32;
	cvt.u64.u32 	%rd121, %r247;
	or.b64  	%rd122, %rd120, %rd121;
	cvt.rn.f64.s64 	%fd7, %rd122;
	mul.f64 	%fd8, %fd7, 0d3BF921FB54442D19;
	cvt.rn.f32.f64 	%f117, %fd8;
	neg.f32 	%f118, %f117;
	setp.lt.s32 	%p31, %r244, 0;
	selp.f32 	%f280, %f118, %f117, %p31;
$L__BB1_33:
	add.s32 	%r249, %r455, 1;
	mul.rn.f32 	%f120, %f280, %f280;
	and.b32  	%r250, %r455, 1;
	setp.eq.b32 	%p33, %r250, 1;
	selp.f32 	%f121, %f280, 0f3F800000, %p33;
	fma.rn.f32 	%f122, %f120, %f121, 0f00000000;
	fma.rn.f32 	%f123, %f120, 0f37CBAC00, 0fBAB607ED;
	selp.f32 	%f124, 0fB94D4153, %f123, %p33;
	selp.f32 	%f125, 0f3C0885E4, 0f3D2AAABB, %p33;
	fma.rn.f32 	%f126, %f124, %f120, %f125;
	selp.f32 	%f127, 0fBE2AAAA8, 0fBEFFFFFF, %p33;
	fma.rn.f32 	%f128, %f126, %f120, %f127;
	fma.rn.f32 	%f129, %f128, %f122, %f121;
	and.b32  	%r251, %r249, 2;
	setp.eq.s32 	%p34, %r251, 0;
	mov.f32 	%f130, 0f00000000;
	sub.f32 	%f131, %f130, %f129;
	selp.f32 	%f132, %f129, %f131, %p34;
	mul.f32 	%f133, %f3, %f132;
	st.global.f32 	[%rd20+96], %f133;
	@%p8 bra 	$L__BB1_41;
	setp.neu.f32 	%p35, %f11, 0f7F800000;
	@%p35 bra 	$L__BB1_36;
	mov.f32 	%f136, 0f00000000;
	mul.rn.f32 	%f281, %f5, %f136;
	mov.b32 	%r459, 0;
	bra.uni 	$L__BB1_41;
$L__BB1_36:
	mov.b32 	%r52, %f5;
	mov.b64 	%rd222, 0;
	mov.b32 	%r456, 0;
$L__BB1_37:
	.pragma "nounroll";
	mul.wide.u32 	%rd124, %r456, 4;
	mov.u64 	%rd125, __cudart_i2opi_f;
	add.s64 	%rd126, %rd125, %rd124;
	ld.global.nc.u32 	%r253, [%rd126];
	shl.b32 	%r254, %r52, 8;
	or.b32  	%r255, %r254, -2147483648;
	mad.wide.u32 	%rd127, %r253, %r255, %rd222;
	shr.u64 	%rd222, %rd127, 32;
	add.s64 	%rd128, %rd8, %rd124;
	st.local.u32 	[%rd128], %rd127;
	add.s32 	%r456, %r456, 1;
	setp.ne.s32 	%p36, %r456, 6;
	@%p36 bra 	$L__BB1_37;
	shr.u32 	%r256, %r52, 23;
	st.local.u32 	[%rd8+24], %rd222;
	and.b32  	%r55, %r256, 31;
	and.b32  	%r257, %r256, 224;
	add.s32 	%r258, %r257, -128;
	shr.u32 	%r259, %r258, 5;
	mul.wide.u32 	%rd129, %r259, 4;
	sub.s64 	%rd32, %rd8, %rd129;
	ld.local.u32 	%r457, [%rd32+24];
	ld.local.u32 	%r458, [%rd32+20];
	setp.eq.s32 	%p37, %r55, 0;
	@%p37 bra 	$L__BB1_40;
	shf.l.wrap.b32 	%r457, %r458, %r457, %r55;
	ld.local.u32 	%r260, [%rd32+16];
	shf.l.wrap.b32 	%r458, %r260, %r458, %r55;
$L__BB1_40:
	shr.u32 	%r261, %r457, 30;
	shf.l.wrap.b32 	%r262, %r458, %r457, 2;
	shl.b32 	%r263, %r458, 2;
	shr.u32 	%r264, %r262, 31;
	add.s32 	%r265, %r264, %r261;
	neg.s32 	%r266, %r265;
	setp.lt.s32 	%p38, %r52, 0;
	selp.b32 	%r459, %r266, %r265, %p38;
	xor.b32  	%r267, %r262, %r52;
	shr.s32 	%r268, %r262, 31;
	xor.b32  	%r269, %r268, %r262;
	xor.b32  	%r270, %r268, %r263;
	cvt.u64.u32 	%rd130, %r269;
	shl.b64 	%rd131, %rd130, 32;
	cvt.u64.u32 	%rd132, %r270;
	or.b64  	%rd133, %rd131, %rd132;
	cvt.rn.f64.s64 	%fd9, %rd133;
	mul.f64 	%fd10, %fd9, 0d3BF921FB54442D19;
	cvt.rn.f32.f64 	%f134, %fd10;
	neg.f32 	%f135, %f134;
	setp.lt.s32 	%p39, %r267, 0;
	selp.f32 	%f281, %f135, %f134, %p39;
$L__BB1_41:
	add.s32 	%r272, %r459, 1;
	mul.rn.f32 	%f137, %f281, %f281;
	and.b32  	%r273, %r459, 1;
	setp.eq.b32 	%p40, %r273, 1;
	selp.f32 	%f138, %f281, 0f3F800000, %p40;
	fma.rn.f32 	%f139, %f137, %f138, 0f00000000;
	fma.rn.f32 	%f140, %f137, 0f37CBAC00, 0fBAB607ED;
	selp.f32 	%f141, 0fB94D4153, %f140, %p40;
	selp.f32 	%f142, 0f3C0885E4, 0f3D2AAABB, %p40;
	fma.rn.f32 	%f143, %f141, %f137, %f142;
	selp.f32 	%f144, 0fBE2AAAA8, 0fBEFFFFFF, %p40;
	fma.rn.f32 	%f145, %f143, %f137, %f144;
	fma.rn.f32 	%f146, %f145, %f139, %f138;
	and.b32  	%r274, %r272, 2;
	setp.eq.s32 	%p41, %r274, 0;
	mov.f32 	%f147, 0f00000000;
	sub.f32 	%f148, %f147, %f146;
	selp.f32 	%f149, %f146, %f148, %p41;
	mul.f32 	%f150, %f4, %f149;
	st.global.f32 	[%rd20+100], %f150;
	mul.f32 	%f151, %f3, %f1;
	st.global.f32 	[%rd20+104], %f151;
	mul.f32 	%f152, %f4, %f2;
	st.global.f32 	[%rd20+108], %f152;
	ld.global.f32 	%f24, [%rd20+24];
	mul.f32 	%f153, %f24, %f5;
	st.global.f32 	[%rd20+112], %f153;
	mul.f32 	%f154, %f24, 0f3F22F983;
	cvt.rni.s32.f32 	%r487, %f154;
	cvt.rn.f32.s32 	%f155, %r487;
	fma.rn.f32 	%f156, %f155, 0fBFC90FDA, %f24;
	fma.rn.f32 	%f157, %f155, 0fB3A22168, %f156;
	fma.rn.f32 	%f288, %f155, 0fA7C234C5, %f157;
	abs.f32 	%f26, %f24;
	setp.ltu.f32 	%p42, %f26, 0f47CE4780;
	mov.u32 	%r463, %r487;
	mov.f32 	%f282, %f288;
	@%p42 bra 	$L__BB1_49;
	setp.neu.f32 	%p43, %f26, 0f7F800000;
	@%p43 bra 	$L__BB1_44;
	mov.f32 	%f160, 0f00000000;
	mul.rn.f32 	%f282, %f24, %f160;
	mov.b32 	%r463, 0;
	bra.uni 	$L__BB1_49;
$L__BB1_44:
	mov.b64 	%rd223, 0;
	mov.b32 	%r460, 0;
$L__BB1_45:
	.pragma "nounroll";
	mul.wide.u32 	%rd135, %r460, 4;
	mov.u64 	%rd136, __cudart_i2opi_f;
	add.s64 	%rd137, %rd136, %rd135;
	ld.global.nc.u32 	%r276, [%rd137];
	mov.b32 	%r66, %f24;
	shl.b32 	%r277, %r66, 8;
	or.b32  	%r278, %r277, -2147483648;
	mad.wide.u32 	%rd138, %r276, %r278, %rd223;
	shr.u64 	%rd223, %rd138, 32;
	add.s64 	%rd139, %rd7, %rd135;
	st.local.u32 	[%rd139], %rd138;
	add.s32 	%r460, %r460, 1;
	setp.ne.s32 	%p44, %r460, 6;
	@%p44 bra 	$L__BB1_45;
	shr.u32 	%r279, %r66, 23;
	st.local.u32 	[%rd7+24], %rd223;
	and.b32  	%r68, %r279, 31;
	and.b32  	%r280, %r279, 224;
	add.s32 	%r281, %r280, -128;
	shr.u32 	%r282, %r281, 5;
	mul.wide.u32 	%rd140, %r282, 4;
	sub.s64 	%rd35, %rd7, %rd140;
	ld.local.u32 	%r461, [%rd35+24];
	ld.local.u32 	%r462, [%rd35+20];
	setp.eq.s32 	%p45, %r68, 0;
	@%p45 bra 	$L__BB1_48;
	shf.l.wrap.b32 	%r461, %r462, %r461, %r68;
	ld.local.u32 	%r283, [%rd35+16];
	shf.l.wrap.b32 	%r462, %r283, %r462, %r68;
$L__BB1_48:
	shr.u32 	%r284, %r461, 30;
	shf.l.wrap.b32 	%r285, %r462, %r461, 2;
	shl.b32 	%r286, %r462, 2;
	shr.u32 	%r287, %r285, 31;
	add.s32 	%r288, %r287, %r284;
	neg.s32 	%r289, %r288;
	mov.b32 	%r290, %f24;
	setp.lt.s32 	%p46, %r290, 0;
	selp.b32 	%r463, %r289, %r288, %p46;
	xor.b32  	%r291, %r285, %r290;
	shr.s32 	%r292, %r285, 31;
	xor.b32  	%r293, %r292, %r285;
	xor.b32  	%r294, %r292, %r286;
	cvt.u64.u32 	%rd141, %r293;
	shl.b64 	%rd142, %rd141, 32;
	cvt.u64.u32 	%rd143, %r294;
	or.b64  	%rd144, %rd142, %rd143;
	cvt.rn.f64.s64 	%fd11, %rd144;
	mul.f64 	%fd12, %fd11, 0d3BF921FB54442D19;
	cvt.rn.f32.f64 	%f158, %fd12;
	neg.f32 	%f159, %f158;
	setp.lt.s32 	%p47, %r291, 0;
	selp.f32 	%f282, %f159, %f158, %p47;
$L__BB1_49:
	add.s32 	%r296, %r463, 1;
	mul.rn.f32 	%f161, %f282, %f282;
	and.b32  	%r297, %r463, 1;
	setp.eq.b32 	%p49, %r297, 1;
	selp.f32 	%f162, %f282, 0f3F800000, %p49;
	fma.rn.f32 	%f163, %f161, %f162, 0f00000000;
	fma.rn.f32 	%f164, %f161, 0f37CBAC00, 0fBAB607ED;
	selp.f32 	%f165, 0fB94D4153, %f164, %p49;
	selp.f32 	%f166, 0f3C0885E4, 0f3D2AAABB, %p49;
	fma.rn.f32 	%f167, %f165, %f161, %f166;
	selp.f32 	%f168, 0fBE2AAAA8, 0fBEFFFFFF, %p49;
	fma.rn.f32 	%f169, %f167, %f161, %f168;
	fma.rn.f32 	%f170, %f169, %f163, %f162;
	and.b32  	%r298, %r296, 2;
	setp.eq.s32 	%p50, %r298, 0;
	mov.f32 	%f171, 0f00000000;
	sub.f32 	%f172, %f171, %f170;
	selp.f32 	%f173, %f170, %f172, %p50;
	mul.f32 	%f174, %f1, %f173;
	st.global.f32 	[%rd20+116], %f174;
	mov.u32 	%r467, %r487;
	mov.f32 	%f283, %f288;
	@%p42 bra 	$L__BB1_57;
	setp.neu.f32 	%p51, %f26, 0f7F800000;
	@%p51 bra 	$L__BB1_52;
	mov.f32 	%f177, 0f00000000;
	mul.rn.f32 	%f283, %f24, %f177;
	mov.b32 	%r467, 0;
	bra.uni 	$L__BB1_57;
$L__BB1_52:
	mov.b64 	%rd224, 0;
	mov.b32 	%r464, 0;
$L__BB1_53:
	.pragma "nounroll";
	mul.wide.u32 	%rd146, %r464, 4;
	mov.u64 	%rd147, __cudart_i2opi_f;
	add.s64 	%rd148, %rd147, %rd146;
	ld.global.nc.u32 	%r300, [%rd148];
	mov.b32 	%r78, %f24;
	shl.b32 	%r301, %r78, 8;
	or.b32  	%r302, %r301, -2147483648;
	mad.wide.u32 	%rd149, %r300, %r302, %rd224;
	shr.u64 	%rd224, %rd149, 32;
	add.s64 	%rd150, %rd6, %rd146;
	st.local.u32 	[%rd150], %rd149;
	add.s32 	%r464, %r464, 1;
	setp.ne.s32 	%p52, %r464, 6;
	@%p52 bra 	$L__BB1_53;
	shr.u32 	%r303, %r78, 23;
	st.local.u32 	[%rd6+24], %rd224;
	and.b32  	%r80, %r303, 31;
	and.b32  	%r304, %r303, 224;
	add.s32 	%r305, %r304, -128;
	shr.u32 	%r306, %r305, 5;
	mul.wide.u32 	%rd151, %r306, 4;
	sub.s64 	%rd38, %rd6, %rd151;
	ld.local.u32 	%r465, [%rd38+24];
	ld.local.u32 	%r466, [%rd38+20];
	setp.eq.s32 	%p53, %r80, 0;
	@%p53 bra 	$L__BB1_56;
	shf.l.wrap.b32 	%r465, %r466, %r465, %r80;
	ld.local.u32 	%r307, [%rd38+16];
	shf.l.wrap.b32 	%r466, %r307, %r466, %r80;
$L__BB1_56:
	shr.u32 	%r308, %r465, 30;
	shf.l.wrap.b32 	%r309, %r466, %r465, 2;
	shl.b32 	%r310, %r466, 2;
	shr.u32 	%r311, %r309, 31;
	add.s32 	%r312, %r311, %r308;
	neg.s32 	%r313, %r312;
	mov.b32 	%r314, %f24;
	setp.lt.s32 	%p54, %r314, 0;
	selp.b32 	%r467, %r313, %r312, %p54;
	xor.b32  	%r315, %r309, %r314;
	shr.s32 	%r316, %r309, 31;
	xor.b32  	%r317, %r316, %r309;
	xor.b32  	%r318, %r316, %r310;
	cvt.u64.u32 	%rd152, %r317;
	shl.b64 	%rd153, %rd152, 32;
	cvt.u64.u32 	%rd154, %r318;
	or.b64  	%rd155, %rd153, %rd154;
	cvt.rn.f64.s64 	%fd13, %rd155;
	mul.f64 	%fd14, %fd13, 0d3BF921FB54442D19;
	cvt.rn.f32.f64 	%f175, %fd14;
	neg.f32 	%f176, %f175;
	setp.lt.s32 	%p55, %r315, 0;
	selp.f32 	%f283, %f176, %f175, %p55;
$L__BB1_57:
	mul.rn.f32 	%f178, %f283, %f283;
	and.b32  	%r320, %r467, 1;
	setp.eq.b32 	%p57, %r320, 1;
	selp.f32 	%f179, 0f3F800000, %f283, %p57;
	fma.rn.f32 	%f180, %f178, %f179, 0f00000000;
	fma.rn.f32 	%f181, %f178, 0f37CBAC00, 0fBAB607ED;
	selp.f32 	%f182, %f181, 0fB94D4153, %p57;
	selp.f32 	%f183, 0f3D2AAABB, 0f3C0885E4, %p57;
	fma.rn.f32 	%f184, %f182, %f178, %f183;
	selp.f32 	%f185, 0fBEFFFFFF, 0fBE2AAAA8, %p57;
	fma.rn.f32 	%f186, %f184, %f178, %f185;
	fma.rn.f32 	%f187, %f186, %f180, %f179;
	and.b32  	%r321, %r467, 2;
	setp.eq.s32 	%p58, %r321, 0;
	mov.f32 	%f188, 0f00000000;
	sub.f32 	%f189, %f188, %f187;
	selp.f32 	%f190, %f187, %f189, %p58;
	mul.f32 	%f191, %f1, %f190;
	st.global.f32 	[%rd20+120], %f191;
	mov.u32 	%r471, %r487;
	mov.f32 	%f284, %f288;
	@%p42 bra 	$L__BB1_65;
	setp.neu.f32 	%p59, %f26, 0f7F800000;
	@%p59 bra 	$L__BB1_60;
	mov.f32 	%f194, 0f00000000;
	mul.rn.f32 	%f284, %f24, %f194;
	mov.b32 	%r471, 0;
	bra.uni 	$L__BB1_65;
$L__BB1_60:
	mov.b32 	%r89, %f24;
	mov.b64 	%rd225, 0;
	mov.b32 	%r468, 0;
$L__BB1_61:
	.pragma "nounroll";
	mul.wide.u32 	%rd157, %r468, 4;
	mov.u64 	%rd158, __cudart_i2opi_f;
	add.s64 	%rd159, %rd158, %rd157;
	ld.global.nc.u32 	%r323, [%rd159];
	shl.b32 	%r324, %r89, 8;
	or.b32  	%r325, %r324, -2147483648;
	mad.wide.u32 	%rd160, %r323, %r325, %rd225;
	shr.u64 	%rd225, %rd160, 32;
	add.s64 	%rd161, %rd5, %rd157;
	st.local.u32 	[%rd161], %rd160;
	add.s32 	%r468, %r468, 1;
	setp.ne.s32 	%p60, %r468, 6;
	@%p60 bra 	$L__BB1_61;
	shr.u32 	%r326, %r89, 23;
	st.local.u32 	[%rd5+24], %rd225;
	and.b32  	%r92, %r326, 31;
	and.b32  	%r327, %r326, 224;
	add.s32 	%r328, %r327, -128;
	shr.u32 	%r329, %r328, 5;
	mul.wide.u32 	%rd162, %r329, 4;
	sub.s64 	%rd41, %rd5, %rd162;
	ld.local.u32 	%r469, [%rd41+24];
	ld.local.u32 	%r470, [%rd41+20];
	setp.eq.s32 	%p61, %r92, 0;
	@%p61 bra 	$L__BB1_64;
	shf.l.wrap.b32 	%r469, %r470, %r469, %r92;
	ld.local.u32 	%r330, [%rd41+16];
	shf.l.wrap.b32 	%r470, %r330, %r470, %r92;
$L__BB1_64:
	shr.u32 	%r331, %r469, 30;
	shf.l.wrap.b32 	%r332, %r470, %r469, 2;
	shl.b32 	%r333, %r470, 2;
	shr.u32 	%r334, %r332, 31;
	add.s32 	%r335, %r334, %r331;
	neg.s32 	%r336, %r335;
	setp.lt.s32 	%p62, %r89, 0;
	selp.b32 	%r471, %r336, %r335, %p62;
	xor.b32  	%r337, %r332, %r89;
	shr.s32 	%r338, %r332, 31;
	xor.b32  	%r339, %r338, %r332;
	xor.b32  	%r340, %r338, %r333;
	cvt.u64.u32 	%rd163, %r339;
	shl.b64 	%rd164, %rd163, 32;
	cvt.u64.u32 	%rd165, %r340;
	or.b64  	%rd166, %rd164, %rd165;
	cvt.rn.f64.s64 	%fd15, %rd166;
	mul.f64 	%fd16, %fd15, 0d3BF921FB54442D19;
	cvt.rn.f32.f64 	%f192, %fd16;
	neg.f32 	%f193, %f192;
	setp.lt.s32 	%p63, %r337, 0;
	selp.f32 	%f284, %f193, %f192, %p63;
$L__BB1_65:
	add.s32 	%r342, %r471, 1;
	mul.rn.f32 	%f195, %f284, %f284;
	and.b32  	%r343, %r471, 1;
	setp.eq.b32 	%p65, %r343, 1;
	selp.f32 	%f196, %f284, 0f3F800000, %p65;
	fma.rn.f32 	%f197, %f195, %f196, 0f00000000;
	fma.rn.f32 	%f198, %f195, 0f37CBAC00, 0fBAB607ED;
	selp.f32 	%f199, 0fB94D4153, %f198, %p65;
	selp.f32 	%f200, 0f3C0885E4, 0f3D2AAABB, %p65;
	fma.rn.f32 	%f201, %f199, %f195, %f200;
	selp.f32 	%f202, 0fBE2AAAA8, 0fBEFFFFFF, %p65;
	fma.rn.f32 	%f203, %f201, %f195, %f202;
	fma.rn.f32 	%f204, %f203, %f197, %f196;
	and.b32  	%r344, %r342, 2;
	setp.eq.s32 	%p66, %r344, 0;
	mov.f32 	%f205, 0f00000000;
	sub.f32 	%f206, %f205, %f204;
	selp.f32 	%f207, %f204, %f206, %p66;
	mul.f32 	%f208, %f2, %f207;
	st.global.f32 	[%rd20+124], %f208;
	mov.u32 	%r475, %r487;
	mov.f32 	%f285, %f288;
	@%p42 bra 	$L__BB1_73;
	setp.neu.f32 	%p67, %f26, 0f7F800000;
	@%p67 bra 	$L__BB1_68;
	mov.f32 	%f211, 0f00000000;
	mul.rn.f32 	%f285, %f24, %f211;
	mov.b32 	%r475, 0;
	bra.uni 	$L__BB1_73;
$L__BB1_68:
	mov.b32 	%r101, %f24;
	mov.b64 	%rd226, 0;
	mov.b32 	%r472, 0;
$L__BB1_69:
	.pragma "nounroll";
	mul.wide.u32 	%rd168, %r472, 4;
	mov.u64 	%rd169, __cudart_i2opi_f;
	add.s64 	%rd170, %rd169, %rd168;
	ld.global.nc.u32 	%r346, [%rd170];
	shl.b32 	%r347, %r101, 8;
	or.b32  	%r348, %r347, -2147483648;
	mad.wide.u32 	%rd171, %r346, %r348, %rd226;
	shr.u64 	%rd226, %rd171, 32;
	add.s64 	%rd172, %rd4, %rd168;
	st.local.u32 	[%rd172], %rd171;
	add.s32 	%r472, %r472, 1;
	setp.ne.s32 	%p68, %r472, 6;
	@%p68 bra 	$L__BB1_69;
	shr.u32 	%r349, %r101, 23;
	st.local.u32 	[%rd4+24], %rd226;
	and.b32  	%r104, %r349, 31;
	and.b32  	%r350, %r349, 224;
	add.s32 	%r351, %r350, -128;
	shr.u32 	%r352, %r351, 5;
	mul.wide.u32 	%rd173, %r352, 4;
	sub.s64 	%rd44, %rd4, %rd173;
	ld.local.u32 	%r473, [%rd44+24];
	ld.local.u32 	%r474, [%rd44+20];
	setp.eq.s32 	%p69, %r104, 0;
	@%p69 bra 	$L__BB1_72;
	shf.l.wrap.b32 	%r473, %r474, %r473, %r104;
	ld.local.u32 	%r353, [%rd44+16];
	shf.l.wrap.b32 	%r474, %r353, %r474, %r104;
$L__BB1_72:
	shr.u32 	%r354, %r473, 30;
	shf.l.wrap.b32 	%r355, %r474, %r473, 2;
	shl.b32 	%r356, %r474, 2;
	shr.u32 	%r357, %r355, 31;
	add.s32 	%r358, %r357, %r354;
	neg.s32 	%r359, %r358;
	setp.lt.s32 	%p70, %r101, 0;
	selp.b32 	%r475, %r359, %r358, %p70;
	xor.b32  	%r360, %r355, %r101;
	shr.s32 	%r361, %r355, 31;
	xor.b32  	%r362, %r361, %r355;
	xor.b32  	%r363, %r361, %r356;
	cvt.u64.u32 	%rd174, %r362;
	shl.b64 	%rd175, %rd174, 32;
	cvt.u64.u32 	%rd176, %r363;
	or.b64  	%rd177, %rd175, %rd176;
	cvt.rn.f64.s64 	%fd17, %rd177;
	mul.f64 	%fd18, %fd17, 0d3BF921FB54442D19;
	cvt.rn.f32.f64 	%f209, %fd18;
	neg.f32 	%f210, %f209;
	setp.lt.s32 	%p71, %r360, 0;
	selp.f32 	%f285, %f210, %f209, %p71;
$L__BB1_73:
	mul.rn.f32 	%f212, %f285, %f285;
	and.b32  	%r365, %r475, 1;
	setp.eq.b32 	%p73, %r365, 1;
	selp.f32 	%f213, 0f3F800000, %f285, %p73;
	fma.rn.f32 	%f214, %f212, %f213, 0f00000000;
	fma.rn.f32 	%f215, %f212, 0f37CBAC00, 0fBAB607ED;
	selp.f32 	%f216, %f215, 0fB94D4153, %p73;
	selp.f32 	%f217, 0f3D2AAABB, 0f3C0885E4, %p73;
	fma.rn.f32 	%f218, %f216, %f212, %f217;
	selp.f32 	%f219, 0fBEFFFFFF, 0fBE2AAAA8, %p73;
	fma.rn.f32 	%f220, %f218, %f212, %f219;
	fma.rn.f32 	%f221, %f220, %f214, %f213;
	and.b32  	%r366, %r475, 2;
	setp.eq.s32 	%p74, %r366, 0;
	mov.f32 	%f222, 0f00000000;
	sub.f32 	%f223, %f222, %f221;
	selp.f32 	%f224, %f221, %f223, %p74;
	mul.f32 	%f225, %f2, %f224;
	st.global.f32 	[%rd20+128], %f225;
	mov.u32 	%r479, %r487;
	mov.f32 	%f286, %f288;
	@%p42 bra 	$L__BB1_81;
	setp.neu.f32 	%p75, %f26, 0f7F800000;
	@%p75 bra 	$L__BB1_76;
	mov.f32 	%f228, 0f00000000;
	mul.rn.f32 	%f286, %f24, %f228;
	mov.b32 	%r479, 0;
	bra.uni 	$L__BB1_81;
$L__BB1_76:
	mov.b32 	%r113, %f24;
	mov.b64 	%rd227, 0;
	mov.b32 	%r476, 0;
$L__BB1_77:
	.pragma "nounroll";
	mul.wide.u32 	%rd179, %r476, 4;
	mov.u64 	%rd180, __cudart_i2opi_f;
	add.s64 	%rd181, %rd180, %rd179;
	ld.global.nc.u32 	%r368, [%rd181];
	shl.b32 	%r369, %r113, 8;
	or.b32  	%r370, %r369, -2147483648;
	mad.wide.u32 	%rd182, %r368, %r370, %rd227;
	shr.u64 	%rd227, %rd182, 32;
	add.s64 	%rd183, %rd3, %rd179;
	st.local.u32 	[%rd183], %rd182;
	add.s32 	%r476, %r476, 1;
	setp.ne.s32 	%p76, %r476, 6;
	@%p76 bra 	$L__BB1_77;
	shr.u32 	%r371, %r113, 23;
	st.local.u32 	[%rd3+24], %rd227;
	and.b32  	%r116, %r371, 31;
	and.b32  	%r372, %r371, 224;
	add.s32 	%r373, %r372, -128;
	shr.u32 	%r374, %r373, 5;
	mul.wide.u32 	%rd184, %r374, 4;
	sub.s64 	%rd47, %rd3, %rd184;
	ld.local.u32 	%r477, [%rd47+24];
	ld.local.u32 	%r478, [%rd47+20];
	setp.eq.s32 	%p77, %r116, 0;
	@%p77 bra 	$L__BB1_80;
	shf.l.wrap.b32 	%r477, %r478, %r477, %r116;
	ld.local.u32 	%r375, [%rd47+16];
	shf.l.wrap.b32 	%r478, %r375, %r478, %r116;
$L__BB1_80:
	shr.u32 	%r376, %r477, 30;
	shf.l.wrap.b32 	%r377, %r478, %r477, 2;
	shl.b32 	%r378, %r478, 2;
	shr.u32 	%r379, %r377, 31;
	add.s32 	%r380, %r379, %r376;
	neg.s32 	%r381, %r380;
	setp.lt.s32 	%p78, %r113, 0;
	selp.b32 	%r479, %r381, %r380, %p78;
	xor.b32  	%r382, %r377, %r113;
	shr.s32 	%r383, %r377, 31;
	xor.b32  	%r384, %r383, %r377;
	xor.b32  	%r385, %r383, %r378;
	cvt.u64.u32 	%rd185, %r384;
	shl.b64 	%rd186, %rd185, 32;
	cvt.u64.u32 	%rd187, %r385;
	or.b64  	%rd188, %rd186, %rd187;
	cvt.rn.f64.s64 	%fd19, %rd188;
	mul.f64 	%fd20, %fd19, 0d3BF921FB54442D19;
	cvt.rn.f32.f64 	%f226, %fd20;
	neg.f32 	%f227, %f226;
	setp.lt.s32 	%p79, %r382, 0;
	selp.f32 	%f286, %f227, %f226, %p79;
$L__BB1_81:
	add.s32 	%r387, %r479, 1;
	mul.rn.f32 	%f229, %f286, %f286;
	and.b32  	%r388, %r479, 1;
	setp.eq.b32 	%p81, %r388, 1;
	selp.f32 	%f230, %f286, 0f3F800000, %p81;
	fma.rn.f32 	%f231, %f229, %f230, 0f00000000;
	fma.rn.f32 	%f232, %f229, 0f37CBAC00, 0fBAB607ED;
	selp.f32 	%f233, 0fB94D4153, %f232, %p81;
	selp.f32 	%f234, 0f3C0885E4, 0f3D2AAABB, %p81;
	fma.rn.f32 	%f235, %f233, %f229, %f234;
	selp.f32 	%f236, 0fBE2AAAA8, 0fBEFFFFFF, %p81;
	fma.rn.f32 	%f237, %f235, %f229, %f236;
	fma.rn.f32 	%f238, %f237, %f231, %f230;
	and.b32  	%r389, %r387, 2;
	setp.eq.s32 	%p82, %r389, 0;
	mov.f32 	%f239, 0f00000000;
	sub.f32 	%f240, %f239, %f238;
	selp.f32 	%f241, %f238, %f240, %p82;
	mul.f32 	%f242, %f3, %f241;
	st.global.f32 	[%rd20+132], %f242;
	mov.u32 	%r483, %r487;
	mov.f32 	%f287, %f288;
	@%p42 bra 	$L__BB1_89;
	setp.neu.f32 	%p83, %f26, 0f7F800000;
	@%p83 bra 	$L__BB1_84;
	mov.f32 	%f245, 0f00000000;
	mul.rn.f32 	%f287, %f24, %f245;
	mov.b32 	%r483, 0;
	bra.uni 	$L__BB1_89;
$L__BB1_84:
	mov.b32 	%r125, %f24;
	mov.b64 	%rd228, 0;
	mov.b32 	%r480, 0;
$L__BB1_85:
	.pragma "nounroll";
	mul.wide.u32 	%rd190, %r480, 4;
	mov.u64 	%rd191, __cudart_i2opi_f;
	add.s64 	%rd192, %rd191, %rd190;
	ld.global.nc.u32 	%r391, [%rd192];
	shl.b32 	%r392, %r125, 8;
	or.b32  	%r393, %r392, -2147483648;
	mad.wide.u32 	%rd193, %r391, %r393, %rd228;
	shr.u64 	%rd228, %rd193, 32;
	add.s64 	%rd194, %rd2, %rd190;
	st.local.u32 	[%rd194], %rd193;
	add.s32 	%r480, %r480, 1;
	setp.ne.s32 	%p84, %r480, 6;
	@%p84 bra 	$L__BB1_85;
	shr.u32 	%r394, %r125, 23;
	st.local.u32 	[%rd2+24], %rd228;
	and.b32  	%r128, %r394, 31;
	and.b32  	%r395, %r394, 224;
	add.s32 	%r396, %r395, -128;
	shr.u32 	%r397, %r396, 5;
	mul.wide.u32 	%rd195, %r397, 4;
	sub.s64 	%rd50, %rd2, %rd195;
	ld.local.u32 	%r481, [%rd50+24];
	ld.local.u32 	%r482, [%rd50+20];
	setp.eq.s32 	%p85, %r128, 0;
	@%p85 bra 	$L__BB1_88;
	shf.l.wrap.b32 	%r481, %r482, %r481, %r128;
	ld.local.u32 	%r398, [%rd50+16];
	shf.l.wrap.b32 	%r482, %r398, %r482, %r128;
$L__BB1_88:
	shr.u32 	%r399, %r481, 30;
	shf.l.wrap.b32 	%r400, %r482, %r481, 2;
	shl.b32 	%r401, %r482, 2;
	shr.u32 	%r402, %r400, 31;
	add.s32 	%r403, %r402, %r399;
	neg.s32 	%r404, %r403;
	setp.lt.s32 	%p86, %r125, 0;
	selp.b32 	%r483, %r404, %r403, %p86;
	xor.b32  	%r405, %r400, %r125;
	shr.s32 	%r406, %r400, 31;
	xor.b32  	%r407, %r406, %r400;
	xor.b32  	%r408, %r406, %r401;
	cvt.u64.u32 	%rd196, %r407;
	shl.b64 	%rd197, %rd196, 32;
	cvt.u64.u32 	%rd198, %r408;
	or.b64  	%rd199, %rd197, %rd198;
	cvt.rn.f64.s64 	%fd21, %rd199;
	mul.f64 	%fd22, %fd21, 0d3BF921FB54442D19;
	cvt.rn.f32.f64 	%f243, %fd22;
	neg.f32 	%f244, %f243;
	setp.lt.s32 	%p87, %r405, 0;
	selp.f32 	%f287, %f244, %f243, %p87;
$L__BB1_89:
	mul.rn.f32 	%f246, %f287, %f287;
	and.b32  	%r410, %r483, 1;
	setp.eq.b32 	%p89, %r410, 1;
	selp.f32 	%f247, 0f3F800000, %f287, %p89;
	fma.rn.f32 	%f248, %f246, %f247, 0f00000000;
	fma.rn.f32 	%f249, %f246, 0f37CBAC00, 0fBAB607ED;
	selp.f32 	%f250, %f249, 0fB94D4153, %p89;
	selp.f32 	%f251, 0f3D2AAABB, 0f3C0885E4, %p89;
	fma.rn.f32 	%f252, %f250, %f246, %f251;
	selp.f32 	%f253, 0fBEFFFFFF, 0fBE2AAAA8, %p89;
	fma.rn.f32 	%f254, %f252, %f246, %f253;
	fma.rn.f32 	%f255, %f254, %f248, %f247;
	and.b32  	%r411, %r483, 2;
	setp.eq.s32 	%p90, %r411, 0;
	mov.f32 	%f256, 0f00000000;
	sub.f32 	%f257, %f256, %f255;
	selp.f32 	%f258, %f255, %f257, %p90;
	mul.f32 	%f259, %f3, %f258;
	st.global.f32 	[%rd20+136], %f259;
	@%p42 bra 	$L__BB1_97;
	setp.neu.f32 	%p91, %f26, 0f7F800000;
	@%p91 bra 	$L__BB1_92;
	mov.f32 	%f262, 0f00000000;
	mul.rn.f32 	%f288, %f24, %f262;
	mov.b32 	%r487, 0;
	bra.uni 	$L__BB1_97;
$L__BB1_92:
	mov.b32 	%r137, %f24;
	mov.b64 	%rd229, 0;
	mov.b32 	%r484, 0;
$L__BB1_93:
	.pragma "nounroll";
	mul.wide.u32 	%rd201, %r484, 4;
	mov.u64 	%rd202, __cudart_i2opi_f;
	add.s64 	%rd203, %rd202, %rd201;
	ld.global.nc.u32 	%r413, [%rd203];
	shl.b32 	%r414, %r137, 8;
	or.b32  	%r415, %r414, -2147483648;
	mad.wide.u32 	%rd204, %r413, %r415, %rd229;
	shr.u64 	%rd229, %rd204, 32;
	add.s64 	%rd205, %rd1, %rd201;
	st.local.u32 	[%rd205], %rd204;
	add.s32 	%r484, %r484, 1;
	setp.ne.s32 	%p92, %r484, 6;
	@%p92 bra 	$L__BB1_93;
	shr.u32 	%r416, %r137, 23;
	st.local.u32 	[%rd1+24], %rd229;
	and.b32  	%r140, %r416, 31;
	and.b32  	%r417, %r416, 224;
	add.s32 	%r418, %r417, -128;
	shr.u32 	%r419, %r418, 5;
	mul.wide.u32 	%rd206, %r419, 4;
	sub.s64 	%rd53, %rd1, %rd206;
	ld.local.u32 	%r485, [%rd53+24];
	ld.local.u32 	%r486, [%rd53+20];
	setp.eq.s32 	%p93, %r140, 0;
	@%p93 bra 	$L__BB1_96;
	shf.l.wrap.b32 	%r485, %r486, %r485, %r140;
	ld.local.u32 	%r420, [%rd53+16];
	shf.l.wrap.b32 	%r486, %r420, %r486, %r140;
$L__BB1_96:
	shr.u32 	%r421, %r485, 30;
	shf.l.wrap.b32 	%r422, %r486, %r485, 2;
	shl.b32 	%r423, %r486, 2;
	shr.u32 	%r424, %r422, 31;
	add.s32 	%r425, %r424, %r421;
	neg.s32 	%r426, %r425;
	setp.lt.s32 	%p94, %r137, 0;
	selp.b32 	%r487, %r426, %r425, %p94;
	xor.b32  	%r427, %r422, %r137;
	shr.s32 	%r428, %r422, 31;
	xor.b32  	%r429, %r428, %r422;
	xor.b32  	%r430, %r428, %r423;
	cvt.u64.u32 	%rd207, %r429;
	shl.b64 	%rd208, %rd207, 32;
	cvt.u64.u32 	%rd209, %r430;
	or.b64  	%rd210, %rd208, %rd209;
	cvt.rn.f64.s64 	%fd23, %rd210;
	mul.f64 	%fd24, %fd23, 0d3BF921FB54442D19;
	cvt.rn.f32.f64 	%f260, %fd24;
	neg.f32 	%f261, %f260;
	setp.lt.s32 	%p95, %r427, 0;
	selp.f32 	%f288, %f261, %f260, %p95;
$L__BB1_97:
	ld.param.u32 	%r436, [_Z27generate_samples_gpu_helperiiPKfS0_S0_Pf_param_0];
	mul.rn.f32 	%f263, %f288, %f288;
	and.b32  	%r432, %r487, 1;
	setp.eq.b32 	%p96, %r432, 1;
	selp.f32 	%f264, 0f3F800000, %f288, %p96;
	fma.rn.f32 	%f265, %f263, %f264, 0f00000000;
	fma.rn.f32 	%f266, %f263, 0f37CBAC00, 0fBAB607ED;
	selp.f32 	%f267, %f266, 0fB94D4153, %p96;
	selp.f32 	%f268, 0f3D2AAABB, 0f3C0885E4, %p96;
	fma.rn.f32 	%f269, %f267, %f263, %f268;
	selp.f32 	%f270, 0fBEFFFFFF, 0fBE2AAAA8, %p96;
	fma.rn.f32 	%f271, %f269, %f263, %f270;
	fma.rn.f32 	%f272, %f271, %f265, %f264;
	and.b32  	%r433, %r487, 2;
	setp.eq.s32 	%p97, %r433, 0;
	mov.f32 	%f273, 0f00000000;
	sub.f32 	%f274, %f273, %f272;
	selp.f32 	%f275, %f272, %f274, %p97;
	mul.f32 	%f276, %f4, %f275;
	st.global.f32 	[%rd20+140], %f276;
	mov.u32 	%r434, %ntid.x;
	mov.u32 	%r435, %nctaid.x;
	mad.lo.s32 	%r439, %r434, %r435, %r439;
	setp.lt.s32 	%p98, %r439, %r436;
	@%p98 bra 	$L__BB1_1;
$L__BB1_98:
	ret;

}
	// .globl	_Z25update_safe_metric_helperiPiS_
.visible .entry _Z25update_safe_metric_helperiPiS_(
	.param .u32 _Z25update_safe_metric_helperiPiS__param_0,
	.param .u64 .ptr .align 1 _Z25update_safe_metric_helperiPiS__param_1,
	.param .u64 .ptr .align 1 _Z25update_safe_metric_helperiPiS__param_2
)
{
	.reg .pred 	%p<4>;
	.reg .b32 	%r<13>;
	.reg .b64 	%rd<9>;

	ld.param.u32 	%r6, [_Z25update_safe_metric_helperiPiS__param_0];
	ld.param.u64 	%rd3, [_Z25update_safe_metric_helperiPiS__param_1];
	ld.param.u64 	%rd4, [_Z25update_safe_metric_helperiPiS__param_2];
	mov.u32 	%r7, %ctaid.x;
	mov.u32 	%r1, %ntid.x;
	mov.u32 	%r8, %tid.x;
	mad.lo.s32 	%r12, %r7, %r1, %r8;
	setp.ge.s32 	%p1, %r12, %r6;
	@%p1 bra 	$L__BB2_5;
	mov.u32 	%r9, %nctaid.x;
	mul.lo.s32 	%r3, %r1, %r9;
	cvta.to.global.u64 	%rd1, %rd3;
	cvta.to.global.u64 	%rd2, %rd4;
$L__BB2_2:
	mul.wide.s32 	%rd5, %r12, 4;
	add.s64 	%rd6, %rd1, %rd5;
	ld.global.u32 	%r10, [%rd6];
	setp.ne.s32 	%p2, %r10, 0;
	@%p2 bra 	$L__BB2_4;
	add.s64 	%rd8, %rd2, %rd5;
	mov.b32 	%r11, 0;
	st.global.u32 	[%rd8], %r11;
$L__BB2_4:
	add.s32 	%r12, %r12, %r3;
	setp.lt.s32 	%p3, %r12, %r6;
	@%p3 bra 	$L__BB2_2;
$L__BB2_5:
	ret;

}
	// .globl	_Z32compute_optimality_metric_helperfffPKfS0_S0_iPKiPf
.visible .entry _Z32compute_optimality_metric_helperfffPKfS0_S0_iPKiPf(
	.param .f32 _Z32compute_optimality_metric_helperfffPKfS0_S0_iPKiPf_param_0,
	.param .f32 _Z32compute_optimality_metric_helperfffPKfS0_S0_iPKiPf_param_1,
	.param .f32 _Z32compute_optimality_metric_helperfffPKfS0_S0_iPKiPf_param_2,
	.param .u64 .ptr .align 1 _Z32compute_optimality_metric_helperfffPKfS0_S0_iPKiPf_param_3,
	.param .u64 .ptr .align 1 _Z32compute_optimality_metric_helperfffPKfS0_S0_iPKiPf_param_4,
	.param .u64 .ptr .align 1 _Z32compute_optimality_metric_helperfffPKfS0_S0_iPKiPf_param_5,
	.param .u32 _Z32compute_optimality_metric_helperfffPKfS0_S0_iPKiPf_param_6,
	.param .u64 .ptr .align 1 _Z32compute_optimality_metric_helperfffPKfS0_S0_iPKiPf_param_7,
	.param .u64 .ptr .align 1 _Z32compute_optimality_metric_helperfffPKfS0_S0_iPKiPf_param_8
)
{
	.reg .pred 	%p<42>;
	.reg .b32 	%r<54>;
	.reg .b32 	%f<14>;
	.reg .b64 	%rd<24>;
	.reg .b64 	%fd<54>;

	ld.param.u64 	%rd6, [_Z32compute_optimality_metric_helperfffPKfS0_S0_iPKiPf_param_4];
	ld.param.u64 	%rd7, [_Z32compute_optimality_metric_helperfffPKfS0_S0_iPKiPf_param_5];
	ld.param.u32 	%r15, [_Z32compute_optimality_metric_helperfffPKfS0_S0_iPKiPf_param_6];
	ld.param.u64 	%rd8, [_Z32compute_optimality_metric_helperfffPKfS0_S0_iPKiPf_param_7];
	ld.param.u64 	%rd9, [_Z32compute_optimality_metric_helperfffPKfS0_S0_iPKiPf_param_8];
	cvta.to.global.u64 	%rd1, %rd9;
	mov.u32 	%r16, %ctaid.x;
	mov.u32 	%r1, %ntid.x;
	mov.u32 	%r17, %tid.x;
	mad.lo.s32 	%r53, %r16, %r1, %r17;
	setp.ge.s32 	%p3, %r53, %r15;
	@%p3 bra 	$L__BB3_21;
	mov.f64 	%fd21, 0d4000000000000000;
	{
	.reg .b32 %temp; 
	mov.b64 	{%temp, %r3}, %fd21;
	}
	and.b32  	%r4, %r3, 2146435072;
	setp.eq.s32 	%p4, %r4, 1062207488;
	setp.lt.s32 	%p5, %r3, 0;
	selp.b32 	%r5, 0, 2146435072, %p5;
	and.b32  	%r18, %r3, 2147483647;
	setp.ne.s32 	%p6, %r18, 1071644672;
	and.pred  	%p1, %p4, %p6;
	mov.f64 	%fd22, 0d4010000000000000;
	{
	.reg .b32 %temp; 
	mov.b64 	{%temp, %r6}, %fd22;
	}
	and.b32  	%r7, %r6, 2146435072;
	setp.eq.s32 	%p7, %r7, 1072693248;
	setp.lt.s32 	%p8, %r6, 0;
	selp.b32 	%r8, 0, 2146435072, %p8;
	and.b32  	%r19, %r6, 2147483647;
	setp.ne.s32 	%p9, %r19, 1071644672;
	and.pred  	%p2, %p7, %p9;
	mov.u32 	%r20, %nctaid.x;
	mul.lo.s32 	%r9, %r1, %r20;
	cvta.to.global.u64 	%rd2, %rd8;
	cvta.to.global.u64 	%rd3, %rd6;
	cvta.to.global.u64 	%rd4, %rd7;
$L__BB3_2:
	mul.wide.s32 	%rd10, %r53, 4;
	add.s64 	%rd11, %rd2, %rd10;
	ld.global.u32 	%r21, [%rd11];
	setp.ne.s32 	%p10, %r21, 1;
	@%p10 bra 	$L__BB3_19;
	ld.param.u64 	%rd23, [_Z32compute_optimality_metric_helperfffPKfS0_S0_iPKiPf_param_3];
	ld.param.f32 	%f11, [_Z32compute_optimality_metric_helperfffPKfS0_S0_iPKiPf_param_0];
	setp.lt.s32 	%p11, %r3, 0;
	setp.eq.s32 	%p12, %r4, 1062207488;
	cvta.to.global.u64 	%rd14, %rd23;
	add.s64 	%rd16, %rd14, %rd10;
	ld.global.f32 	%f7, [%rd16];
	sub.f32 	%f1, %f7, %f11;
	cvt.f64.f32 	%fd1, %f1;
	{
	.reg .b32 %temp; 
	mov.b64 	{%temp, %r11}, %fd1;
	}
	abs.f64 	%fd2, %fd1;
	{ // callseq 0, 0
	.param .b64 param0;
	st.param.f64 	[param0], %fd2;
	.param .b64 param1;
	st.param.f64 	[param1], 0d4000000000000000;
	.param .b64 retval0;
	call.uni (retval0), 
	__internal_accurate_pow, 
	(
	param0, 
	param1
	);
	ld.param.f64 	%fd23, [retval0];
	} // callseq 0
	setp.lt.s32 	%p14, %r11, 0;
	neg.f64 	%fd25, %fd23;
	selp.f64 	%fd26, %fd25, %fd23, %p12;
	selp.f64 	%fd27, %fd26, %fd23, %p14;
	setp.eq.f32 	%p15, %f1, 0f00000000;
	selp.b32 	%r23, %r11, 0, %p12;
	or.b32  	%r24, %r23, 2146435072;
	selp.b32 	%r25, %r24, %r23, %p11;
	mov.b32 	%r26, 0;
	mov.b64 	%fd28, {%r26, %r25};
	selp.f64 	%fd51, %fd28, %fd27, %p15;
	add.f64 	%fd29, %fd1, 0d4000000000000000;
	{
	.reg .b32 %temp; 
	mov.b64 	{%temp, %r27}, %fd29;
	}
	and.b32  	%r28, %r27, 2146435072;
	setp.ne.s32 	%p16, %r28, 2146435072;
	@%p16 bra 	$L__BB3_8;
	setp.num.f32 	%p17, %f1, %f1;
	@%p17 bra 	$L__BB3_6;
	mov.f64 	%fd30, 0d4000000000000000;
	add.rn.f64 	%fd51, %fd1, %fd30;
	bra.uni 	$L__BB3_8;
$L__BB3_6:
	setp.neu.f64 	%p18, %fd2, 0d7FF0000000000000;
	@%p18 bra 	$L__BB3_8;
	setp.lt.s32 	%p19, %r11, 0;
	or.b32  	%r29, %r5, -2147483648;
	selp.b32 	%r30, %r29, %r5, %p1;
	selp.b32 	%r31, %r30, %r5, %p19;
	mov.b32 	%r32, 0;
	mov.b64 	%fd51, {%r32, %r31};
$L__BB3_8:
	ld.param.f32 	%f12, [_Z32compute_optimality_metric_helperfffPKfS0_S0_iPKiPf_param_1];
	setp.lt.s32 	%p20, %r6, 0;
	setp.eq.s32 	%p21, %r7, 1072693248;
	setp.eq.f32 	%p23, %f1, 0f3F800000;
	selp.f64 	%fd7, 0d3FF0000000000000, %fd51, %p23;
	mul.wide.s32 	%rd17, %r53, 4;
	add.s64 	%rd18, %rd3, %rd17;
	ld.global.f32 	%f8, [%rd18];
	sub.f32 	%f2, %f8, %f12;
	cvt.f64.f32 	%fd8, %f2;
	{
	.reg .b32 %temp; 
	mov.b64 	{%temp, %r12}, %fd8;
	}
	abs.f64 	%fd9, %fd8;
	{ // callseq 1, 0
	.param .b64 param0;
	st.param.f64 	[param0], %fd9;
	.param .b64 param1;
	st.param.f64 	[param1], 0d4010000000000000;
	.param .b64 retval0;
	call.uni (retval0), 
	__internal_accurate_pow, 
	(
	param0, 
	param1
	);
	ld.param.f64 	%fd31, [retval0];
	} // callseq 1
	setp.lt.s32 	%p24, %r12, 0;
	neg.f64 	%fd33, %fd31;
	selp.f64 	%fd34, %fd33, %fd31, %p21;
	selp.f64 	%fd35, %fd34, %fd31, %p24;
	setp.eq.f32 	%p25, %f2, 0f00000000;
	selp.b32 	%r33, %r12, 0, %p21;
	or.b32  	%r34, %r33, 2146435072;
	selp.b32 	%r35, %r34, %r33, %p20;
	mov.b32 	%r36, 0;
	mov.b64 	%fd36, {%r36, %r35};
	selp.f64 	%fd52, %fd36, %fd35, %p25;
	add.f64 	%fd37, %fd8, 0d4010000000000000;
	{
	.reg .b32 %temp; 
	mov.b64 	{%temp, %r37}, %fd37;
	}
	and.b32  	%r38, %r37, 2146435072;
	setp.ne.s32 	%p26, %r38, 2146435072;
	@%p26 bra 	$L__BB3_13;
	setp.num.f32 	%p27, %f2, %f2;
	@%p27 bra 	$L__BB3_11;
	mov.f64 	%fd38, 0d4010000000000000;
	add.rn.f64 	%fd52, %fd8, %fd38;
	bra.uni 	$L__BB3_13;
$L__BB3_11:
	setp.neu.f64 	%p28, %fd9, 0d7FF0000000000000;
	@%p28 bra 	$L__BB3_13;
	setp.lt.s32 	%p29, %r12, 0;
	or.b32  	%r39, %r8, -2147483648;
	selp.b32 	%r40, %r39, %r8, %p2;
	selp.b32 	%r41, %r40, %r8, %p29;
	mov.b32 	%r42, 0;
	mov.b64 	%fd52, {%r42, %r41};
$L__BB3_13:
	ld.param.f32 	%f13, [_Z32compute_optimality_metric_helperfffPKfS0_S0_iPKiPf_param_2];
	setp.lt.s32 	%p30, %r6, 0;
	setp.eq.s32 	%p31, %r7, 1072693248;
	setp.eq.f32 	%p33, %f2, 0f3F800000;
	selp.f64 	%fd39, 0d3FF0000000000000, %fd52, %p33;
	add.f64 	%fd14, %fd7, %fd39;
	mul.wide.s32 	%rd19, %r53, 4;
	add.s64 	%rd20, %rd4, %rd19;
	ld.global.f32 	%f9, [%rd20];
	sub.f32 	%f3, %f9, %f13;
	cvt.f64.f32 	%fd15, %f3;
	{
	.reg .b32 %temp; 
	mov.b64 	{%temp, %r13}, %fd15;
	}
	abs.f64 	%fd16, %fd15;
	{ // callseq 2, 0
	.param .b64 param0;
	st.param.f64 	[param0], %fd16;
	.param .b64 param1;
	st.param.f64 	[param1], 0d4010000000000000;
	.param .b64 retval0;
	call.uni (retval0), 
	__internal_accurate_pow, 
	(
	param0, 
	param1
	);
	ld.param.f64 	%fd40, [retval0];
	} // callseq 2
	setp.lt.s32 	%p34, %r13, 0;
	neg.f64 	%fd42, %fd40;
	selp.f64 	%fd43, %fd42, %fd40, %p31;
	selp.f64 	%fd44, %fd43, %fd40, %p34;
	setp.eq.f32 	%p35, %f3, 0f00000000;
	selp.b32 	%r43, %r13, 0, %p31;
	or.b32  	%r44, %r43, 2146435072;
	selp.b32 	%r45, %r44, %r43, %p30;
	mov.b32 	%r46, 0;
	mov.b64 	%fd45, {%r46, %r45};
	selp.f64 	%fd53, %fd45, %fd44, %p35;
	add.f64 	%fd46, %fd15, 0d4010000000000000;
	{
	.reg .b32 %temp; 
	mov.b64 	{%temp, %r47}, %fd46;
	}
	and.b32  	%r48, %r47, 2146435072;
	setp.ne.s32 	%p36, %r48, 2146435072;
	@%p36 bra 	$L__BB3_18;
	setp.num.f32 	%p37, %f3, %f3;
	@%p37 bra 	$L__BB3_16;
	mov.f64 	%fd47, 0d4010000000000000;
	add.rn.f64 	%fd53, %fd15, %fd47;
	bra.uni 	$L__BB3_18;
$L__BB3_16:
	setp.neu.f64 	%p38, %fd16, 0d7FF0000000000000;
	@%p38 bra 	$L__BB3_18;
	or.b32  	%r49, %r8, -2147483648;
	selp.b32 	%r50, %r49, %r8, %p2;
	selp.b32 	%r51, %r50, %r8, %p34;
	mov.b32 	%r52, 0;
	mov.b64 	%fd53, {%r52, %r51};
$L__BB3_18:
	setp.eq.f32 	%p40, %f3, 0f3F800000;
	selp.f64 	%fd48, 0d3FF0000000000000, %fd53, %p40;
	add.f64 	%fd49, %fd14, %fd48;
	sqrt.rn.f64 	%fd50, %fd49;
	cvt.rn.f32.f64 	%f10, %fd50;
	add.s64 	%rd22, %rd1, %rd19;
	st.global.f32 	[%rd22], %f10;
	bra.uni 	$L__BB3_20;
$L__BB3_19:
	add.s64 	%rd13, %rd1, %rd10;
	mov.b32 	%r22, 1454761505;
	st.global.u32 	[%rd13], %r22;
$L__BB3_20:
	add.s32 	%r53, %r53, %r9;
	setp.lt.s32 	%p41, %r53, %r15;
	@%p41 bra 	$L__BB3_2;
$L__BB3_21:
	ret;

}
	// .globl	_Z32compute_current_road_poly_helperffiiiiPKfPi
.visible .entry _Z32compute_current_road_poly_helperffiiiiPKfPi(
	.param .f32 _Z32compute_current_road_poly_helperffiiiiPKfPi_param_0,
	.param .f32 _Z32compute_current_road_poly_helperffiiiiPKfPi_param_1,
	.param .u32 _Z32compute_current_road_poly_helperffiiiiPKfPi_param_2,
	.param .u32 _Z32compute_current_road_poly_helperffiiiiPKfPi_param_3,
	.param .u32 _Z32compute_current_road_poly_helperffiiiiPKfPi_param_4,
	.param .u32 _Z32compute_current_road_poly_helperffiiiiPKfPi_param_5,
	.param .u64 .ptr .align 1 _Z32compute_current_road_poly_helperffiiiiPKfPi_param_6,
	.param .u64 .ptr .align 1 _Z32compute_current_road_poly_helperffiiiiPKfPi_param_7
)
{
	.reg .pred 	%p<23>;
	.reg .b32 	%r<70>;
	.reg .b32 	%f<35>;
	.reg .b64 	%rd<19>;

	ld.param.f32 	%f10, [_Z32compute_current_road_poly_helperffiiiiPKfPi_param_0];
	ld.param.f32 	%f11, [_Z32compute_current_road_poly_helperffiiiiPKfPi_param_1];
	ld.param.u32 	%r33, [_Z32compute_current_road_poly_helperffiiiiPKfPi_param_2];
	ld.param.u32 	%r34, [_Z32compute_current_road_poly_helperffiiiiPKfPi_param_3];
	ld.param.u32 	%r35, [_Z32compute_current_road_poly_helperffiiiiPKfPi_param_4];
	ld.param.u32 	%r36, [_Z32compute_current_road_poly_helperffiiiiPKfPi_param_5];
	ld.param.u64 	%rd8, [_Z32compute_current_road_poly_helperffiiiiPKfPi_param_6];
	ld.param.u64 	%rd9, [_Z32compute_current_road_poly_helperffiiiiPKfPi_param_7];
	cvta.to.global.u64 	%rd1, %rd8;
	cvta.to.global.u64 	%rd2, %rd9;
	mov.u32 	%r37, %ctaid.x;
	mov.u32 	%r38, %ntid.x;
	mov.u32 	%r39, %tid.x;
	mad.lo.s32 	%r57, %r37, %r38, %r39;
	mov.u32 	%r40, %nctaid.x;
	mul.lo.s32 	%r2, %r38, %r40;
	setp.ge.s32 	%p1, %r57, %r33;
	@%p1 bra 	$L__BB4_24;
	setp.gt.s32 	%p2, %r36, 0;
	@%p2 bra 	$L__BB4_2;
	bra.uni 	$L__BB4_23;
$L__BB4_2:
	and.b32  	%r3, %r36, 1;
	and.b32  	%r4, %r36, 2147483646;
	neg.s32 	%r5, %r4;
	shl.b32 	%r6, %r34, 1;
	mul.lo.s32 	%r7, %r35, %r34;
$L__BB4_3:
	setp.eq.s32 	%p4, %r36, 1;
	mul.lo.s32 	%r58, %r7, %r57;
	mov.b32 	%r66, 0;
	mov.u32 	%r62, %r66;
	@%p4 bra 	$L__BB4_16;
	mul.lo.s32 	%r45, %r35, %r57;
	add.s32 	%r46, %r45, 2;
	mul.lo.s32 	%r60, %r34, %r46;
	mad.lo.s32 	%r59, %r34, %r45, %r34;
	mov.b32 	%r62, 0;
	mov.u32 	%r61, %r5;
$L__BB4_5:
	mul.wide.s32 	%rd12, %r58, 4;
	add.s64 	%rd3, %rd1, %rd12;
	ld.global.f32 	%f1, [%rd3+4];
	setp.gtu.f32 	%p5, %f1, %f11;
	add.s32 	%r47, %r59, 1;
	mul.wide.s32 	%rd13, %r47, 4;
	add.s64 	%rd4, %rd1, %rd13;
	ld.global.f32 	%f2, [%rd4];
	@%p5 bra 	$L__BB4_7;
	setp.gt.f32 	%p6, %f2, %f11;
	@%p6 bra 	$L__BB4_9;
$L__BB4_7:
	setp.leu.f32 	%p7, %f1, %f11;
	@%p7 bra 	$L__BB4_10;
	setp.gtu.f32 	%p8, %f2, %f11;
	@%p8 bra 	$L__BB4_10;
$L__BB4_9:
	sub.f32 	%f12, %f11, %f1;
	sub.f32 	%f13, %f2, %f1;
	div.rn.f32 	%f14, %f12, %f13;
	ld.global.f32 	%f15, [%rd3];
	ld.global.f32 	%f16, [%rd4+-4];
	sub.f32 	%f17, %f16, %f15;
	fma.rn.f32 	%f18, %f14, %f17, %f15;
	setp.lt.f32 	%p9, %f10, %f18;
	selp.u32 	%r48, 1, 0, %p9;
	add.s32 	%r62, %r62, %r48;
$L__BB4_10:
	setp.gtu.f32 	%p10, %f2, %f11;
	add.s32 	%r49, %r60, 1;
	mul.wide.s32 	%rd14, %r49, 4;
	add.s64 	%rd5, %rd1, %rd14;
	@%p10 bra 	$L__BB4_12;
	ld.global.f32 	%f33, [%rd5];
	setp.gt.f32 	%p11, %f33, %f11;
	@%p11 bra 	$L__BB4_14;
$L__BB4_12:
	setp.leu.f32 	%p12, %f2, %f11;
	@%p12 bra 	$L__BB4_15;
	ld.global.f32 	%f33, [%rd5];
	setp.gtu.f32 	%p13, %f33, %f11;
	@%p13 bra 	$L__BB4_15;
$L__BB4_14:
	sub.f32 	%f19, %f11, %f2;
	sub.f32 	%f20, %f33, %f2;
	div.rn.f32 	%f21, %f19, %f20;
	ld.global.f32 	%f22, [%rd4+-4];
	ld.global.f32 	%f23, [%rd5+-4];
	sub.f32 	%f24, %f23, %f22;
	fma.rn.f32 	%f25, %f21, %f24, %f22;
	setp.lt.f32 	%p14, %f10, %f25;
	selp.u32 	%r50, 1, 0, %p14;
	add.s32 	%r62, %r62, %r50;
$L__BB4_15:
	add.s32 	%r61, %r61, 2;
	add.s32 	%r60, %r60, %r6;
	add.s32 	%r59, %r59, %r6;
	add.s32 	%r58, %r58, %r6;
	setp.ne.s32 	%p15, %r61, 0;
	mov.u32 	%r66, %r4;
	@%p15 bra 	$L__BB4_5;
$L__BB4_16:
	setp.eq.s32 	%p16, %r3, 0;
	@%p16 bra 	$L__BB4_22;
	mul.lo.s32 	%r51, %r7, %r57;
	mad.lo.s32 	%r52, %r66, %r34, %r51;
	mul.wide.s32 	%rd15, %r52, 4;
	add.s64 	%rd6, %rd1, %rd15;
	ld.global.f32 	%f6, [%rd6+4];
	setp.gtu.f32 	%p17, %f6, %f11;
	add.s32 	%r53, %r52, %r34;
	add.s32 	%r54, %r53, 1;
	mul.wide.s32 	%rd16, %r54, 4;
	add.s64 	%rd7, %rd1, %rd16;
	@%p17 bra 	$L__BB4_19;
	ld.global.f32 	%f34, [%rd7];
	setp.gt.f32 	%p18, %f34, %f11;
	@%p18 bra 	$L__BB4_21;
$L__BB4_19:
	setp.leu.f32 	%p19, %f6, %f11;
	@%p19 bra 	$L__BB4_22;
	ld.global.f32 	%f34, [%rd7];
	setp.gtu.f32 	%p20, %f34, %f11;
	@%p20 bra 	$L__BB4_22;
$L__BB4_21:
	sub.f32 	%f26, %f11, %f6;
	sub.f32 	%f27, %f34, %f6;
	div.rn.f32 	%f28, %f26, %f27;
	ld.global.f32 	%f29, [%rd6];
	ld.global.f32 	%f30, [%rd7+-4];
	sub.f32 	%f31, %f30, %f29;
	fma.rn.f32 	%f32, %f28, %f31, %f29;
	setp.lt.f32 	%p21, %f10, %f32;
	selp.u32 	%r55, 1, 0, %p21;
	add.s32 	%r62, %r62, %r55;
$L__BB4_22:
	and.b32  	%r56, %r62, 1;
	mul.wide.s32 	%rd17, %r57, 4;
	add.s64 	%rd18, %rd2, %rd17;
	st.global.u32 	[%rd18], %r56;
	add.s32 	%r57, %r57, %r2;
	setp.lt.s32 	%p22, %r57, %r33;
	@%p22 bra 	$L__BB4_3;
	bra.uni 	$L__BB4_24;
$L__BB4_23:
	mul.wide.s32 	%rd10, %r57, 4;
	add.s64 	%rd11, %rd2, %rd10;
	mov.b32 	%r41, 0;
	st.global.u32 	[%rd11], %r41;
	add.s32 	%r57, %r57, %r2;
	setp.lt.s32 	%p3, %r57, %r33;
	@%p3 bra 	$L__BB4_23;
$L__BB4_24:
	ret;

}
.func  (.param .b64 func_retval0) __internal_accurate_pow(
	.param .b64 __internal_accurate_pow_param_0,
	.param .b64 __internal_accurate_pow_param_1
)
{
	.reg .pred 	%p<8>;
	.reg .b32 	%r<49>;
	.reg .b32 	%f<3>;
	.reg .b64 	%fd<109>;

	ld.param.f64 	%fd10, [__internal_accurate_pow_param_0];
	ld.param.f64 	%fd11, [__internal_accurate_pow_param_1];
	{
	.reg .b32 %temp; 
	mov.b64 	{%temp, %r46}, %fd10;
	}
	{
	.reg .b32 %temp; 
	mov.b64 	{%r45, %temp}, %fd10;
	}
	shr.u32 	%r47, %r46, 20;
	setp.gt.u32 	%p1, %r46, 1048575;
	@%p1 bra 	$L__BB5_2;
	mul.f64 	%fd12, %fd10, 0d4350000000000000;
	{
	.reg .b32 %temp; 
	mov.b64 	{%temp, %r46}, %fd12;
	}
	{
	.reg .b32 %temp; 
	mov.b64 	{%r45, %temp}, %fd12;
	}
	shr.u32 	%r16, %r46, 20;
	add.s32 	%r47, %r16, -54;
$L__BB5_2:
	add.s32 	%r48, %r47, -1023;
	and.b32  	%r17, %r46, -2146435073;
	or.b32  	%r18, %r17, 1072693248;
	mov.b64 	%fd107, {%r45, %r18};
	setp.lt.u32 	%p2, %r18, 1073127583;
	@%p2 bra 	$L__BB5_4;
	{
	.reg .b32 %temp; 
	mov.b64 	{%r19, %temp}, %fd107;
	}
	{
	.reg .b32 %temp; 
	mov.b64 	{%temp, %r20}, %fd107;
	}
	add.s32 	%r21, %r20, -1048576;
	mov.b64 	%fd107, {%r19, %r21};
	add.s32 	%r48, %r47, -1022;
$L__BB5_4:
	add.f64 	%fd13, %fd107, 0dBFF0000000000000;
	add.f64 	%fd14, %fd107, 0d3FF0000000000000;
	rcp.approx.ftz.f64 	%fd15, %fd14;
	neg.f64 	%fd16, %fd14;
	fma.rn.f64 	%fd17, %fd16, %fd15, 0d3FF0000000000000;
	fma.rn.f64 	%fd18, %fd17, %fd17, %fd17;
	fma.rn.f64 	%fd19, %fd18, %fd15, %fd15;
	mul.f64 	%fd20, %fd13, %fd19;
	fma.rn.f64 	%fd21, %fd13, %fd19, %fd20;
	mul.f64 	%fd22, %fd21, %fd21;
	fma.rn.f64 	%fd23, %fd22, 0d3EB0F5FF7D2CAFE2, 0d3ED0F5D241AD3B5A;
	fma.rn.f64 	%fd24, %fd23, %fd22, 0d3EF3B20A75488A3F;
	fma.rn.f64 	%fd25, %fd24, %fd22, 0d3F1745CDE4FAECD5;
	fma.rn.f64 	%fd26, %fd25, %fd22, 0d3F3C71C7258A578B;
	fma.rn.f64 	%fd27, %fd26, %fd22, 0d3F6249249242B910;
	fma.rn.f64 	%fd28, %fd27, %fd22, 0d3F89999999999DFB;
	sub.f64 	%fd29, %fd13, %fd21;
	add.f64 	%fd30, %fd29, %fd29;
	neg.f64 	%fd31, %fd21;
	fma.rn.f64 	%fd32, %fd31, %fd13, %fd30;
	mul.f64 	%fd33, %fd19, %fd32;
	fma.rn.f64 	%fd34, %fd22, %fd28, 0d3FB5555555555555;
	mov.f64 	%fd35, 0d3FB5555555555555;
	sub.f64 	%fd36, %fd35, %fd34;
	fma.rn.f64 	%fd37, %fd22, %fd28, %fd36;
	add.f64 	%fd38, %fd37, 0dBC46A4CB00B9E7B0;
	add.f64 	%fd39, %fd34, %fd38;
	sub.f64 	%fd40, %fd34, %fd39;
	add.f64 	%fd41, %fd38, %fd40;
	mul.rn.f64 	%fd42, %fd21, %fd21;
	neg.f64 	%fd43, %fd42;
	fma.rn.f64 	%fd44, %fd21, %fd21, %fd43;
	{
	.reg .b32 %temp; 
	mov.b64 	{%r22, %temp}, %fd33;
	}
	{
	.reg .b32 %temp; 
	mov.b64 	{%temp, %r23}, %fd33;
	}
	add.s32 	%r24, %r23, 1048576;
	mov.b64 	%fd45, {%r22, %r24};
	fma.rn.f64 	%fd46, %fd21, %fd45, %fd44;
	mul.rn.f64 	%fd47, %fd42, %fd21;
	neg.f64 	%fd48, %fd47;
	fma.rn.f64 	%fd49, %fd42, %fd21, %fd48;
	fma.rn.f64 	%fd50, %fd42, %fd33, %fd49;
	fma.rn.f64 	%fd51, %fd46, %fd21, %fd50;
	mul.rn.f64 	%fd52, %fd39, %fd47;
	neg.f64 	%fd53, %fd52;
	fma.rn.f64 	%fd54, %fd39, %fd47, %fd53;
	fma.rn.f64 	%fd55, %fd39, %fd51, %fd54;
	fma.rn.f64 	%fd56, %fd41, %fd47, %fd55;
	add.f64 	%fd57, %fd52, %fd56;
	sub.f64 	%fd58, %fd52, %fd57;
	add.f64 	%fd59, %fd56, %fd58;
	add.f64 	%fd60, %fd21, %fd57;
	sub.f64 	%fd61, %fd21, %fd60;
	add.f64 	%fd62, %fd57, %fd61;
	add.f64 	%fd63, %fd59, %fd62;
	add.f64 	%fd64, %fd33, %fd63;
	add.f64 	%fd65, %fd60, %fd64;
	sub.f64 	%fd66, %fd60, %fd65;
	add.f64 	%fd67, %fd64, %fd66;
	xor.b32  	%r25, %r48, -2147483648;
	mov.b32 	%r26, 1127219200;
	mov.b64 	%fd68, {%r25, %r26};
	mov.b32 	%r27, -2147483648;
	mov.b64 	%fd69, {%r27, %r26};
	sub.f64 	%fd70, %fd68, %fd69;
	fma.rn.f64 	%fd71, %fd70, 0d3FE62E42FEFA39EF, %fd65;
	fma.rn.f64 	%fd72, %fd70, 0dBFE62E42FEFA39EF, %fd71;
	sub.f64 	%fd73, %fd72, %fd65;
	sub.f64 	%fd74, %fd67, %fd73;
	fma.rn.f64 	%fd75, %fd70, 0d3C7ABC9E3B39803F, %fd74;
	add.f64 	%fd76, %fd71, %fd75;
	sub.f64 	%fd77, %fd71, %fd76;
	add.f64 	%fd78, %fd75, %fd77;
	{
	.reg .b32 %temp; 
	mov.b64 	{%temp, %r28}, %fd11;
	}
	{
	.reg .b32 %temp; 
	mov.b64 	{%r29, %temp}, %fd11;
	}
	shl.b32 	%r30, %r28, 1;
	setp.gt.u32 	%p3, %r30, -33554433;
	and.b32  	%r31, %r28, -15728641;
	selp.b32 	%r32, %r31, %r28, %p3;
	mov.b64 	%fd79, {%r29, %r32};
	mul.rn.f64 	%fd80, %fd76, %fd79;
	neg.f64 	%fd81, %fd80;
	fma.rn.f64 	%fd82, %fd76, %fd79, %fd81;
	fma.rn.f64 	%fd83, %fd78, %fd79, %fd82;
	add.f64 	%fd4, %fd80, %fd83;
	sub.f64 	%fd84, %fd80, %fd4;
	add.f64 	%fd5, %fd83, %fd84;
	fma.rn.f64 	%fd85, %fd4, 0d3FF71547652B82FE, 0d4338000000000000;
	{
	.reg .b32 %temp; 
	mov.b64 	{%r13, %temp}, %fd85;
	}
	mov.f64 	%fd86, 0dC338000000000000;
	add.rn.f64 	%fd87, %fd85, %fd86;
	fma.rn.f64 	%fd88, %fd87, 0dBFE62E42FEFA39EF, %fd4;
	fma.rn.f64 	%fd89, %fd87, 0dBC7ABC9E3B39803F, %fd88;
	fma.rn.f64 	%fd90, %fd89, 0d3E5ADE1569CE2BDF, 0d3E928AF3FCA213EA;
	fma.rn.f64 	%fd91, %fd90, %fd89, 0d3EC71DEE62401315;
	fma.rn.f64 	%fd92, %fd91, %fd89, 0d3EFA01997C89EB71;
	fma.rn.f64 	%fd93, %fd92, %fd89, 0d3F2A01A014761F65;
	fma.rn.f64 	%fd94, %fd93, %fd89, 0d3F56C16C1852B7AF;
	fma.rn.f64 	%fd95, %fd94, %fd89, 0d3F81111111122322;
	fma.rn.f64 	%fd96, %fd95, %fd89, 0d3FA55555555502A1;
	fma.rn.f64 	%fd97, %fd96, %fd89, 0d3FC5555555555511;
	fma.rn.f64 	%fd98, %fd97, %fd89, 0d3FE000000000000B;
	fma.rn.f64 	%fd99, %fd98, %fd89, 0d3FF0000000000000;
	fma.rn.f64 	%fd100, %fd99, %fd89, 0d3FF0000000000000;
	{
	.reg .b32 %temp; 
	mov.b64 	{%r14, %temp}, %fd100;
	}
	{
	.reg .b32 %temp; 
	mov.b64 	{%temp, %r15}, %fd100;
	}
	shl.b32 	%r33, %r13, 20;
	add.s32 	%r34, %r33, %r15;
	mov.b64 	%fd108, {%r14, %r34};
	{
	.reg .b32 %temp; 
	mov.b64 	{%temp, %r35}, %fd4;
	}
	mov.b32 	%f2, %r35;
	abs.f32 	%f1, %f2;
	setp.lt.f32 	%p4, %f1, 0f4086232B;
	@%p4 bra 	$L__BB5_7;
	setp.lt.f64 	%p5, %fd4, 0d0000000000000000;
	add.f64 	%fd101, %fd4, 0d7FF0000000000000;
	selp.f64 	%fd108, 0d0000000000000000, %fd101, %p5;
	setp.geu.f32 	%p6, %f1, 0f40874800;
	@%p6 bra 	$L__BB5_7;
	shr.u32 	%r36, %r13, 31;
	add.s32 	%r37, %r13, %r36;
	shr.s32 	%r38, %r37, 1;
	shl.b32 	%r39, %r38, 20;
	add.s32 	%r40, %r15, %r39;
	mov.b64 	%fd102, {%r14, %r40};
	sub.s32 	%r41, %r13, %r38;
	shl.b32 	%r42, %r41, 20;
	add.s32 	%r43, %r42, 1072693248;
	mov.b32 	%r44, 0;
	mov.b64 	%fd103, {%r44, %r43};
	mul.f64 	%fd108, %fd103, %fd102;
$L__BB5_7:
	abs.f64 	%fd104, %fd108;
	setp.eq.f64 	%p7, %fd104, 0d7FF0000000000000;
	fma.rn.f64 	%fd105, %fd108, %fd5, %fd108;
	selp.f64 	%fd106, %fd108, %fd105, %p7;
	st.param.f64 	[func_retval0], %fd106;
	ret;

}


// ===== COMPILED SASS (sm_100) =====

	.target	sm_100

	.elftype	@"ET_EXEC"


//--------------------- .note.nv.tkinfo           --------------------------
	.section	.note.nv.tkinfo,"",@"SHT_NOTE"
	.sectionflags	@"SHF_NOTE_NV_TKINFO"
	.tkinfo
        /*0018*/ 	.word	0x00000002
        /*0030*/ 	.string	""
        /*0030*/ 	.string	"ptxas"
        /*0030*/ 	.string	"Cuda compilation tools, release 13.0, V13.0.88"
        /*0030*/ 	.string	"Build cuda_13.0.r13.0/compiler.36424714_0"
        /*0030*/ 	.string	"-arch sm_100 -m 64 "



//--------------------- .note.nv.cuinfo           --------------------------
	.section	.note.nv.cuinfo,"",@"SHT_NOTE"
	.sectionflags	@"SHF_NOTE_NV_CUINFO"
        /*0018*/ 	.short	0x0002
        /*001a*/ 	.short	0x0064
        /*001c*/ 	.short	0x0082
	.zero		2


//--------------------- .nv.info                  --------------------------
	.section	.nv.info,"",@"SHT_CUDA_INFO"
	.align	4


	//----- nvinfo : EIATTR_REGCOUNT
	.align		4
        /*0000*/ 	.byte	0x04, 0x2f
        /*0002*/ 	.short	(.L_2 - .L_1)
	.align		4
.L_1:
        /*0004*/ 	.word	index@(_Z18in_poly_gpu_helperiiiiPKfS0_iiPi)
        /*0008*/ 	.word	0x00000020


	//----- nvinfo : EIATTR_FRAME_SIZE
	.align		4
.L_2:
        /*000c*/ 	.byte	0x04, 0x11
        /*000e*/ 	.short	(.L_4 - .L_3)
	.align		4
.L_3:
        /*0010*/ 	.word	index@($__internal_2_$__cuda_sm3x_div_rn_noftz_f32_slowpath)
        /*0014*/ 	.word	0x00000000


	//----- nvinfo : EIATTR_FRAME_SIZE
	.align		4
.L_4:
        /*0018*/ 	.byte	0x04, 0x11
        /*001a*/ 	.short	(.L_6 - .L_5)
	.align		4
.L_5:
        /*001c*/ 	.word	index@(_Z18in_poly_gpu_helperiiiiPKfS0_iiPi)
        /*0020*/ 	.word	0x00000000


	//----- nvinfo : EIATTR_REGCOUNT
	.align		4
.L_6:
        /*0024*/ 	.byte	0x04, 0x2f
        /*0026*/ 	.short	(.L_8 - .L_7)
	.align		4
.L_7:
        /*0028*/ 	.word	index@(_Z27generate_samples_gpu_helperiiPKfS0_S0_Pf)
        /*002c*/ 	.word	0x00000020


	//----- nvinfo : EIATTR_FRAME_SIZE
	.align		4
.L_8:
        /*0030*/ 	.byte	0x04, 0x11
        /*0032*/ 	.short	(.L_10 - .L_9)
	.align		4
.L_9:
        /*0034*/ 	.word	index@(_Z27generate_samples_gpu_helperiiPKfS0_S0_Pf)
        /*0038*/ 	.word	0x00000000


	//----- nvinfo : EIATTR_REGCOUNT
	.align		4
.L_10:
        /*003c*/ 	.byte	0x04, 0x2f
        /*003e*/ 	.short	(.L_12 - .L_11)
	.align		4
.L_11:
        /*0040*/ 	.word	index@(_Z25update_safe_metric_helperiPiS_)
        /*0044*/ 	.word	0x0000000c


	//----- nvinfo : EIATTR_FRAME_SIZE
	.align		4
.L_12:
        /*0048*/ 	.byte	0x04, 0x11
        /*004a*/ 	.short	(.L_14 - .L_13)
	.align		4
.L_13:
        /*004c*/ 	.word	index@(_Z25update_safe_metric_helperiPiS_)
        /*0050*/ 	.word	0x00000000


	//----- nvinfo : EIATTR_REGCOUNT
	.align		4
.L_14:
        /*0054*/ 	.byte	0x04, 0x2f
        /*0056*/ 	.short	(.L_16 - .L_15)
	.align		4
.L_15:
        /*0058*/ 	.word	index@(_Z32compute_optimality_metric_helperfffPKfS0_S0_iPKiPf)
        /*005c*/ 	.word	0x0000002c


	//----- nvinfo : EIATTR_FRAME_SIZE
	.align		4
.L_16:
        /*0060*/ 	.byte	0x04, 0x11
        /*0062*/ 	.short	(.L_18 - .L_17)
	.align		4
.L_17:
        /*0064*/ 	.word	index@($_Z32compute_optimality_metric_helperfffPKfS0_S0_iPKiPf$__internal_accurate_pow)
        /*0068*/ 	.word	0x00000000


	//----- nvinfo : EIATTR_FRAME_SIZE
	.align		4
.L_18:
        /*006c*/ 	.byte	0x04, 0x11
        /*006e*/ 	.short	(.L_20 - .L_19)
	.align		4
.L_19:
        /*0070*/ 	.word	index@($__internal_1_$__cuda_sm20_dsqrt_rn_f64_mediumpath_v1)
        /*0074*/ 	.word	0x00000000


	//----- nvinfo : EIATTR_FRAME_SIZE
	.align		4
.L_20:
        /*0078*/ 	.byte	0x04, 0x11
        /*007a*/ 	.short	(.L_22 - .L_21)
	.align		4
.L_21:
        /*007c*/ 	.word	index@(_Z32compute_optimality_metric_helperfffPKfS0_S0_iPKiPf)
        /*0080*/ 	.word	0x00000000


	//----- nvinfo : EIATTR_REGCOUNT
	.align		4
.L_22:
        /*0084*/ 	.byte	0x04, 0x2f
        /*0086*/ 	.short	(.L_24 - .L_23)
	.align		4
.L_23:
        /*0088*/ 	.word	index@(_Z32compute_current_road_poly_helperffiiiiPKfPi)
        /*008c*/ 	.word	0x0000001d


	//----- nvinfo : EIATTR_FRAME_SIZE
	.align		4
.L_24:
        /*0090*/ 	.byte	0x04, 0x11
        /*0092*/ 	.short	(.L_26 - .L_25)
	.align		4
.L_25:
        /*0094*/ 	.word	index@($__internal_0_$__cuda_sm3x_div_rn_noftz_f32_slowpath)
        /*0098*/ 	.word	0x00000000


	//----- nvinfo : EIATTR_FRAME_SIZE
	.align		4
.L_26:
        /*009c*/ 	.byte	0x04, 0x11
        /*009e*/ 	.short	(.L_28 - .L_27)
	.align		4
.L_27:
        /*00a0*/ 	.word	index@(_Z32compute_current_road_poly_helperffiiiiPKfPi)
        /*00a4*/ 	.word	0x00000000


	//----- nvinfo : EIATTR_MIN_STACK_SIZE
	.align		4
.L_28:
        /*00a8*/ 	.byte	0x04, 0x12
        /*00aa*/ 	.short	(.L_30 - .L_29)
	.align		4
.L_29:
        /*00ac*/ 	.word	index@(_Z32compute_current_road_poly_helperffiiiiPKfPi)
        /*00b0*/ 	.word	0x00000000


	//----- nvinfo : EIATTR_MIN_STACK_SIZE
	.align		4
.L_30:
        /*00b4*/ 	.byte	0x04, 0x12
        /*00b6*/ 	.short	(.L_32 - .L_31)
	.align		4
.L_31:
        /*00b8*/ 	.word	index@(_Z32compute_optimality_metric_helperfffPKfS0_S0_iPKiPf)
        /*00bc*/ 	.word	0x00000000


	//----- nvinfo : EIATTR_MIN_STACK_SIZE
	.align		4
.L_32:
        /*00c0*/ 	.byte	0x04, 0x12
        /*00c2*/ 	.short	(.L_34 - .L_33)
	.align		4
.L_33:
        /*00c4*/ 	.word	index@(_Z25update_safe_metric_helperiPiS_)
        /*00c8*/ 	.word	0x00000000


	//----- nvinfo : EIATTR_MIN_STACK_SIZE
	.align		4
.L_34:
        /*00cc*/ 	.byte	0x04, 0x12
        /*00ce*/ 	.short	(.L_36 - .L_35)
	.align		4
.L_35:
        /*00d0*/ 	.word	index@(_Z27generate_samples_gpu_helperiiPKfS0_S0_Pf)
        /*00d4*/ 	.word	0x00000000


	//----- nvinfo : EIATTR_MIN_STACK_SIZE
	.align		4
.L_36:
        /*00d8*/ 	.byte	0x04, 0x12
        /*00da*/ 	.short	(.L_38 - .L_37)
	.align		4
.L_37:
        /*00dc*/ 	.word	index@(_Z18in_poly_gpu_helperiiiiPKfS0_iiPi)
        /*00e0*/ 	.word	0x00000000
.L_38:


//--------------------- .nv.compat                --------------------------
	.section	.nv.compat,"",@"SHT_CUDA_COMPAT_INFO"
	.align	4
        /*0000*/ 	.byte	0x02, 0x09, 0x00, 0x00, 0x02, 0x02, 0x01, 0x00, 0x02, 0x05, 0x05, 0x00, 0x03, 0x07, 0x01, 0x01
        /*0010*/ 	.byte	0x02, 0x03, 0x00, 0x00, 0x02, 0x06, 0x01, 0x00, 0x04, 0x0b, 0x08, 0x00, 0x01, 0x00, 0x00, 0x00
        /*0020*/ 	.byte	0x00, 0x00, 0x00, 0x00


//--------------------- .nv.info._Z32compute_current_road_poly_helperffiiiiPKfPi --------------------------
	.section	.nv.info._Z32compute_current_road_poly_helperffiiiiPKfPi,"",@"SHT_CUDA_INFO"
	.sectionflags	@""
	.align	4


	//----- nvinfo : EIATTR_CUDA_API_VERSION
	.align		4
        /*0000*/ 	.byte	0x04, 0x37
        /*0002*/ 	.short	(.L_40 - .L_39)
.L_39:
        /*0004*/ 	.word	0x00000082


	//----- nvinfo : EIATTR_KPARAM_INFO
	.align		4
.L_40:
        /*0008*/ 	.byte	0x04, 0x17
        /*000a*/ 	.short	(.L_42 - .L_41)
.L_41:
        /*000c*/ 	.word	0x00000000
        /*0010*/ 	.short	0x0007
        /*0012*/ 	.short	0x0020
        /*0014*/ 	.byte	0x00, 0xf5, 0x21, 0x00


	//----- nvinfo : EIATTR_KPARAM_INFO
	.align		4
.L_42:
        /*0018*/ 	.byte	0x04, 0x17
        /*001a*/ 	.short	(.L_44 - .L_43)
.L_43:
        /*001c*/ 	.word	0x00000000
        /*0020*/ 	.short	0x0006
        /*0022*/ 	.short	0x0018
        /*0024*/ 	.byte	0x00, 0xf5, 0x21, 0x00


	//----- nvinfo : EIATTR_KPARAM_INFO
	.align		4
.L_44:
        /*0028*/ 	.byte	0x04, 0x17
        /*002a*/ 	.short	(.L_46 - .L_45)
.L_45:
        /*002c*/ 	.word	0x00000000
        /*0030*/ 	.short	0x0005
        /*0032*/ 	.short	0x0014
        /*0034*/ 	.byte	0x00, 0xf0, 0x11, 0x00


	//----- nvinfo : EIATTR_KPARAM_INFO
	.align		4
.L_46:
        /*0038*/ 	.byte	0x04, 0x17
        /*003a*/ 	.short	(.L_48 - .L_47)
.L_47:
        /*003c*/ 	.word	0x00000000
        /*0040*/ 	.short	0x0004
        /*0042*/ 	.short	0x0010
        /*0044*/ 	.byte	0x00, 0xf0, 0x11, 0x00


	//----- nvinfo : EIATTR_KPARAM_INFO
	.align		4
.L_48:
        /*0048*/ 	.byte	0x04, 0x17
        /*004a*/ 	.short	(.L_50 - .L_49)
.L_49:
        /*004c*/ 	.word	0x00000000
        /*0050*/ 	.short	0x0003
        /*0052*/ 	.short	0x000c
        /*0054*/ 	.byte	0x00, 0xf0, 0x11, 0x00


	//----- nvinfo : EIATTR_KPARAM_INFO
	.align		4
.L_50:
        /*0058*/ 	.byte	0x04, 0x17
        /*005a*/ 	.short	(.L_52 - .L_51)
.L_51:
        /*005c*/ 	.word	0x00000000
        /*0060*/ 	.short	0x0002
        /*0062*/ 	.short	0x0008
        /*0064*/ 	.byte	0x00, 0xf0, 0x11, 0x00


	//----- nvinfo : EIATTR_KPARAM_INFO
	.align		4
.L_52:
        /*0068*/ 	.byte	0x04, 0x17
        /*006a*/ 	.short	(.L_54 - .L_53)
.L_53:
        /*006c*/ 	.word	0x00000000
        /*0070*/ 	.short	0x0001
        /*0072*/ 	.short	0x0004
        /*0074*/ 	.byte	0x00, 0xf0, 0x11, 0x00


	//----- nvinfo : EIATTR_KPARAM_INFO
	.align		4
.L_54:
        /*0078*/ 	.byte	0x04, 0x17
        /*007a*/ 	.short	(.L_56 - .L_55)
.L_55:
        /*007c*/ 	.word	0x00000000
        /*0080*/ 	.short	0x0000
        /*0082*/ 	.short	0x0000
        /*0084*/ 	.byte	0x00, 0xf0, 0x11, 0x00


	//----- nvinfo : EIATTR_SPARSE_MMA_MASK
	.align		4
.L_56:
        /*0088*/ 	.byte	0x03, 0x50
        /*008a*/ 	.short	0x0000


	//----- nvinfo : EIATTR_MAXREG_COUNT
	.align		4
        /*008c*/ 	.byte	0x03, 0x1b
        /*008e*/ 	.short	0x00ff


	//----- nvinfo : EIATTR_MERCURY_ISA_VERSION
	.align		4
        /*0090*/ 	.byte	0x03, 0x5f
        /*0092*/ 	.short	0x0101


	//----- nvinfo : EIATTR_VRC_CTA_INIT_COUNT
	.align		4
        /*0094*/ 	.byte	0x02, 0x4a
	.zero		1
	.zero		1


	//----- nvinfo : EIATTR_EXIT_INSTR_OFFSETS
	.align		4
        /*0098*/ 	.byte	0x04, 0x1c
        /*009a*/ 	.short	(.L_58 - .L_57)


	//   ....[0]....
.L_57:
        /*009c*/ 	.word	0x00000090


	//   ....[1]....
        /*00a0*/ 	.word	0x00000140


	//   ....[2]....
        /*00a4*/ 	.word	0x00000c00


	//----- nvinfo : EIATTR_CRS_STACK_SIZE
	.align		4
.L_58:
        /*00a8*/ 	.byte	0x04, 0x1e
        /*00aa*/ 	.short	(.L_60 - .L_59)
.L_59:
        /*00ac*/ 	.word	0x00000000


	//----- nvinfo : EIATTR_CBANK_PARAM_SIZE
	.align		4
.L_60:
        /*00b0*/ 	.byte	0x03, 0x19
        /*00b2*/ 	.short	0x0028


	//----- nvinfo : EIATTR_PARAM_CBANK
	.align		4
        /*00b4*/ 	.byte	0x04, 0x0a
        /*00b6*/ 	.short	(.L_62 - .L_61)
	.align		4
.L_61:
        /*00b8*/ 	.word	index@(.nv.constant0._Z32compute_current_road_poly_helperffiiiiPKfPi)
        /*00bc*/ 	.short	0x0380
        /*00be*/ 	.short	0x0028


	//----- nvinfo : EIATTR_SW_WAR
	.align		4
.L_62:
        /*00c0*/ 	.byte	0x04, 0x36
        /*00c2*/ 	.short	(.L_64 - .L_63)
.L_63:
        /*00c4*/ 	.word	0x00000008
.L_64:


//--------------------- .nv.info._Z32compute_optimality_metric_helperfffPKfS0_S0_iPKiPf --------------------------
	.section	.nv.info._Z32compute_optimality_metric_helperfffPKfS0_S0_iPKiPf,"",@"SHT_CUDA_INFO"
	.sectionflags	@""
	.align	4


	//----- nvinfo : EIATTR_CUDA_API_VERSION
	.align		4
        /*0000*/ 	.byte	0x04, 0x37
        /*0002*/ 	.short	(.L_66 - .L_65)
.L_65:
        /*0004*/ 	.word	0x00000082


	//----- nvinfo : EIATTR_KPARAM_INFO
	.align		4
.L_66:
        /*0008*/ 	.byte	0x04, 0x17
        /*000a*/ 	.short	(.L_68 - .L_67)
.L_67:
        /*000c*/ 	.word	0x00000000
        /*0010*/ 	.short	0x0008
        /*0012*/ 	.short	0x0038
        /*0014*/ 	.byte	0x00, 0xf5, 0x21, 0x00


	//----- nvinfo : EIATTR_KPARAM_INFO
	.align		4
.L_68:
        /*0018*/ 	.byte	0x04, 0x17
        /*001a*/ 	.short	(.L_70 - .L_69)
.L_69:
        /*001c*/ 	.word	0x00000000
        /*0020*/ 	.short	0x0007
        /*0022*/ 	.short	0x0030
        /*0024*/ 	.byte	0x00, 0xf5, 0x21, 0x00


	//----- nvinfo : EIATTR_KPARAM_INFO
	.align		4
.L_70:
        /*0028*/ 	.byte	0x04, 0x17
        /*002a*/ 	.short	(.L_72 - .L_71)
.L_71:
        /*002c*/ 	.word	0x00000000
        /*0030*/ 	.short	0x0006
        /*0032*/ 	.short	0x0028
        /*0034*/ 	.byte	0x00, 0xf0, 0x11, 0x00


	//----- nvinfo : EIATTR_KPARAM_INFO
	.align		4
.L_72:
        /*0038*/ 	.byte	0x04, 0x17
        /*003a*/ 	.short	(.L_74 - .L_73)
.L_73:
        /*003c*/ 	.word	0x00000000
        /*0040*/ 	.short	0x0005
        /*0042*/ 	.short	0x0020
        /*0044*/ 	.byte	0x00, 0xf5, 0x21, 0x00


	//----- nvinfo : EIATTR_KPARAM_INFO
	.align		4
.L_74:
        /*0048*/ 	.byte	0x04, 0x17
        /*004a*/ 	.short	(.L_76 - .L_75)
.L_75:
        /*004c*/ 	.word	0x00000000
        /*0050*/ 	.short	0x0004
        /*0052*/ 	.short	0x0018
        /*0054*/ 	.byte	0x00, 0xf5, 0x21, 0x00


	//----- nvinfo : EIATTR_KPARAM_INFO
	.align		4
.L_76:
        /*0058*/ 	.byte	0x04, 0x17
        /*005a*/ 	.short	(.L_78 - .L_77)
.L_77:
        /*005c*/ 	.word	0x00000000
        /*0060*/ 	.short	0x0003
        /*0062*/ 	.short	0x0010
        /*0064*/ 	.byte	0x00, 0xf5, 0x21, 0x00


	//----- nvinfo : EIATTR_KPARAM_INFO
	.align		4
.L_78:
        /*0068*/ 	.byte	0x04, 0x17
        /*006a*/ 	.short	(.L_80 - .L_79)
.L_79:
        /*006c*/ 	.word	0x00000000
        /*0070*/ 	.short	0x0002
        /*0072*/ 	.short	0x0008
        /*0074*/ 	.byte	0x00, 0xf0, 0x11, 0x00


	//----- nvinfo : EIATTR_KPARAM_INFO
	.align		4
.L_80:
        /*0078*/ 	.byte	0x04, 0x17
        /*007a*/ 	.short	(.L_82 - .L_81)
.L_81:
        /*007c*/ 	.word	0x00000000
        /*0080*/ 	.short	0x0001
        /*0082*/ 	.short	0x0004
        /*0084*/ 	.byte	0x00, 0xf0, 0x11, 0x00


	//----- nvinfo : EIATTR_KPARAM_INFO
	.align		4
.L_82:
        /*0088*/ 	.byte	0x04, 0x17
        /*008a*/ 	.short	(.L_84 - .L_83)
.L_83:
        /*008c*/ 	.word	0x00000000
        /*0090*/ 	.short	0x0000
        /*0092*/ 	.short	0x0000
        /*0094*/ 	.byte	0x00, 0xf0, 0x11, 0x00


	//----- nvinfo : EIATTR_SPARSE_MMA_MASK
	.align		4
.L_84:
        /*0098*/ 	.byte	0x03, 0x50
        /*009a*/ 	.short	0x0000


	//----- nvinfo : EIATTR_MAXREG_COUNT
	.align		4
        /*009c*/ 	.byte	0x03, 0x1b
        /*009e*/ 	.short	0x00ff


	//----- nvinfo : EIATTR_MERCURY_ISA_VERSION
	.align		4
        /*00a0*/ 	.byte	0x03, 0x5f
        /*00a2*/ 	.short	0x0101


	//----- nvinfo : EIATTR_VRC_CTA_INIT_COUNT
	.align		4
        /*00a4*/ 	.byte	0x02, 0x4a
	.zero		1
	.zero		1


	//----- nvinfo : EIATTR_EXIT_INSTR_OFFSETS
	.align		4
        /*00a8*/ 	.byte	0x04, 0x1c
        /*00aa*/ 	.short	(.L_86 - .L_85)


	//   ....[0]....
.L_85:
        /*00ac*/ 	.word	0x00000070


	//   ....[1]....
        /*00b0*/ 	.word	0x000008f0


	//----- nvinfo : EIATTR_CRS_STACK_SIZE
	.align		4
.L_86:
        /*00b4*/ 	.byte	0x04, 0x1e
        /*00b6*/ 	.short	(.L_88 - .L_87)
.L_87:
        /*00b8*/ 	.word	0x00000000


	//----- nvinfo : EIATTR_CBANK_PARAM_SIZE
	.align		4
.L_88:
        /*00bc*/ 	.byte	0x03, 0x19
        /*00be*/ 	.short	0x0040


	//----- nvinfo : EIATTR_PARAM_CBANK
	.align		4
        /*00c0*/ 	.byte	0x04, 0x0a
        /*00c2*/ 	.short	(.L_90 - .L_89)
	.align		4
.L_89:
        /*00c4*/ 	.word	index@(.nv.constant0._Z32compute_optimality_metric_helperfffPKfS0_S0_iPKiPf)
        /*00c8*/ 	.short	0x0380
        /*00ca*/ 	.short	0x0040


	//----- nvinfo : EIATTR_SW_WAR
	.align		4
.L_90:
        /*00cc*/ 	.byte	0x04, 0x36
        /*00ce*/ 	.short	(.L_92 - .L_91)
.L_91:
        /*00d0*/ 	.word	0x00000008
.L_92:


//--------------------- .nv.info._Z25update_safe_metric_helperiPiS_ --------------------------
	.section	.nv.info._Z25update_safe_metric_helperiPiS_,"",@"SHT_CUDA_INFO"
	.sectionflags	@""
	.align	4


	//----- nvinfo : EIATTR_CUDA_API_VERSION
	.align		4
        /*0000*/ 	.byte	0x04, 0x37
        /*0002*/ 	.short	(.L_94 - .L_93)
.L_93:
        /*0004*/ 	.word	0x00000082


	//----- nvinfo : EIATTR_KPARAM_INFO
	.align		4
.L_94:
        /*0008*/ 	.byte	0x04, 0x17
        /*000a*/ 	.short	(.L_96 - .L_95)
.L_95:
        /*000c*/ 	.word	0x00000000
        /*0010*/ 	.short	0x0002
        /*0012*/ 	.short	0x0010
        /*0014*/ 	.byte	0x00, 0xf5, 0x21, 0x00


	//----- nvinfo : EIATTR_KPARAM_INFO
	.align		4
.L_96:
        /*0018*/ 	.byte	0x04, 0x17
        /*001a*/ 	.short	(.L_98 - .L_97)
.L_97:
        /*001c*/ 	.word	0x00000000
        /*0020*/ 	.short	0x0001
        /*0022*/ 	.short	0x0008
        /*0024*/ 	.byte	0x00, 0xf5, 0x21, 0x00


	//----- nvinfo : EIATTR_KPARAM_INFO
	.align		4
.L_98:
        /*0028*/ 	.byte	0x04, 0x17
        /*002a*/ 	.short	(.L_100 - .L_99)
.L_99:
        /*002c*/ 	.word	0x00000000
        /*0030*/ 	.short	0x0000
        /*0032*/ 	.short	0x0000
        /*0034*/ 	.byte	0x00, 0xf0, 0x11, 0x00


	//----- nvinfo : EIATTR_SPARSE_MMA_MASK
	.align		4
.L_100:
        /*0038*/ 	.byte	0x03, 0x50
        /*003a*/ 	.short	0x0000


	//----- nvinfo : EIATTR_MAXREG_COUNT
	.align		4
        /*003c*/ 	.byte	0x03, 0x1b
        /*003e*/ 	.short	0x00ff


	//----- nvinfo : EIATTR_MERCURY_ISA_VERSION
	.align		4
        /*0040*/ 	.byte	0x03, 0x5f
        /*0042*/ 	.short	0x0101


	//----- nvinfo : EIATTR_VRC_CTA_INIT_COUNT
	.align		4
        /*0044*/ 	.byte	0x02, 0x4a
	.zero		1
	.zero		1


	//----- nvinfo : EIATTR_EXIT_INSTR_OFFSETS
	.align		4
        /*0048*/ 	.byte	0x04, 0x1c
        /*004a*/ 	.short	(.L_102 - .L_101)


	//   ....[0]....
.L_101:
        /*004c*/ 	.word	0x00000070


	//   ....[1]....
        /*0050*/ 	.word	0x00000160


	//----- nvinfo : EIATTR_CRS_STACK_SIZE
	.align		4
.L_102:
        /*0054*/ 	.byte	0x04, 0x1e
        /*0056*/ 	.short	(.L_104 - .L_103)
.L_103:
        /*0058*/ 	.word	0x00000000


	//----- nvinfo : EIATTR_CBANK_PARAM_SIZE
	.align		4
.L_104:
        /*005c*/ 	.byte	0x03, 0x19
        /*005e*/ 	.short	0x0018


	//----- nvinfo : EIATTR_PARAM_CBANK
	.align		4
        /*0060*/ 	.byte	0x04, 0x0a
        /*0062*/ 	.short	(.L_106 - .L_105)
	.align		4
.L_105:
        /*0064*/ 	.word	index@(.nv.constant0._Z25update_safe_metric_helperiPiS_)
        /*0068*/ 	.short	0x0380
        /*006a*/ 	.short	0x0018


	//----- nvinfo : EIATTR_SW_WAR
	.align		4
.L_106:
        /*006c*/ 	.byte	0x04, 0x36
        /*006e*/ 	.short	(.L_108 - .L_107)
.L_107:
        /*0070*/ 	.word	0x00000008
.L_108:


//--------------------- .nv.info._Z27generate_samples_gpu_helperiiPKfS0_S0_Pf --------------------------
	.section	.nv.info._Z27generate_samples_gpu_helperiiPKfS0_S0_Pf,"",@"SHT_CUDA_INFO"
	.sectionflags	@""
	.align	4


	//----- nvinfo : EIATTR_CUDA_API_VERSION
	.align		4
        /*0000*/ 	.byte	0x04, 0x37
        /*0002*/ 	.short	(.L_110 - .L_109)
.L_109:
        /*0004*/ 	.word	0x00000082


	//----- nvinfo : EIATTR_KPARAM_INFO
	.align		4
.L_110:
        /*0008*/ 	.byte	0x04, 0x17
        /*000a*/ 	.short	(.L_112 - .L_111)
.L_111:
        /*000c*/ 	.word	0x00000000
        /*0010*/ 	.short	0x0005
        /*0012*/ 	.short	0x0020
        /*0014*/ 	.byte	0x00, 0xf5, 0x21, 0x00


	//----- nvinfo : EIATTR_KPARAM_INFO
	.align		4
.L_112:
        /*0018*/ 	.byte	0x04, 0x17
        /*001a*/ 	.short	(.L_114 - .L_113)
.L_113:
        /*001c*/ 	.word	0x00000000
        /*0020*/ 	.short	0x0004
        /*0022*/ 	.short	0x0018
        /*0024*/ 	.byte	0x00, 0xf5, 0x21, 0x00


	//----- nvinfo : EIATTR_KPARAM_INFO
	.align		4
.L_114:
        /*0028*/ 	.byte	0x04, 0x17
        /*002a*/ 	.short	(.L_116 - .L_115)
.L_115:
        /*002c*/ 	.word	0x00000000
        /*0030*/ 	.short	0x0003
        /*0032*/ 	.short	0x0010
        /*0034*/ 	.byte	0x00, 0xf5, 0x21, 0x00


	//----- nvinfo : EIATTR_KPARAM_INFO
	.align		4
.L_116:
        /*0038*/ 	.byte	0x04, 0x17
        /*003a*/ 	.short	(.L_118 - .L_117)
.L_117:
        /*003c*/ 	.word	0x00000000
        /*0040*/ 	.short	0x0002
        /*0042*/ 	.short	0x0008
        /*0044*/ 	.byte	0x00, 0xf5, 0x21, 0x00


	//----- nvinfo : EIATTR_KPARAM_INFO
	.align		4
.L_118:
        /*0048*/ 	.byte	0x04, 0x17
        /*004a*/ 	.short	(.L_120 - .L_119)
.L_119:
        /*004c*/ 	.word	0x00000000
        /*0050*/ 	.short	0x0001
        /*0052*/ 	.short	0x0004
        /*0054*/ 	.byte	0x00, 0xf0, 0x11, 0x00


	//----- nvinfo : EIATTR_KPARAM_INFO
	.align		4
.L_120:
        /*0058*/ 	.byte	0x04, 0x17
        /*005a*/ 	.short	(.L_122 - .L_121)
.L_121:
        /*005c*/ 	.word	0x00000000
        /*0060*/ 	.short	0x0000
        /*0062*/ 	.short	0x0000
        /*0064*/ 	.byte	0x00, 0xf0, 0x11, 0x00


	//----- nvinfo : EIATTR_SPARSE_MMA_MASK
	.align		4
.L_122:
        /*0068*/ 	.byte	0x03, 0x50
        /*006a*/ 	.short	0x0000


	//----- nvinfo : EIATTR_MAXREG_COUNT
	.align		4
        /*006c*/ 	.byte	0x03, 0x1b
        /*006e*/ 	.short	0x00ff


	//----- nvinfo : EIATTR_MERCURY_ISA_VERSION
	.align		4
        /*0070*/ 	.byte	0x03, 0x5f
        /*0072*/ 	.short	0x0101


	//----- nvinfo : EIATTR_VRC_CTA_INIT_COUNT
	.align		4
        /*0074*/ 	.byte	0x02, 0x4a
	.zero		1
	.zero		1


	//----- nvinfo : EIATTR_EXIT_INSTR_OFFSETS
	.align		4
        /*0078*/ 	.byte	0x04, 0x1c
        /*007a*/ 	.short	(.L_124 - .L_123)


	//   ....[0]....
.L_123:
        /*007c*/ 	.word	0x00000070


	//   ....[1]....
        /*0080*/ 	.word	0x00005a90


	//----- nvinfo : EIATTR_CRS_STACK_SIZE
	.align		4
.L_124:
        /*0084*/ 	.byte	0x04, 0x1e
        /*0086*/ 	.short	(.L_126 - .L_125)
.L_125:
        /*0088*/ 	.word	0x00000000


	//----- nvinfo : EIATTR_CBANK_PARAM_SIZE
	.align		4
.L_126:
        /*008c*/ 	.byte	0x03, 0x19
        /*008e*/ 	.short	0x0028


	//----- nvinfo : EIATTR_PARAM_CBANK
	.align		4
        /*0090*/ 	.byte	0x04, 0x0a
        /*0092*/ 	.short	(.L_128 - .L_127)
	.align		4
.L_127:
        /*0094*/ 	.word	index@(.nv.constant0._Z27generate_samples_gpu_helperiiPKfS0_S0_Pf)
        /*0098*/ 	.short	0x0380
        /*009a*/ 	.short	0x0028


	//----- nvinfo : EIATTR_SW_WAR
	.align		4
.L_128:
        /*009c*/ 	.byte	0x04, 0x36
        /*009e*/ 	.short	(.L_130 - .L_129)
.L_129:
        /*00a0*/ 	.word	0x00000008
.L_130:


//--------------------- .nv.info._Z18in_poly_gpu_helperiiiiPKfS0_iiPi --------------------------
	.section	.nv.info._Z18in_poly_gpu_helperiiiiPKfS0_iiPi,"",@"SHT_CUDA_INFO"
	.sectionflags	@""
	.align	4


	//----- nvinfo : EIATTR_CUDA_API_VERSION
	.align		4
        /*0000*/ 	.byte	0x04, 0x37
        /*0002*/ 	.short	(.L_132 - .L_131)
.L_131:
        /*0004*/ 	.word	0x00000082


	//----- nvinfo : EIATTR_KPARAM_INFO
	.align		4
.L_132:
        /*0008*/ 	.byte	0x04, 0x17
        /*000a*/ 	.short	(.L_134 - .L_133)
.L_133:
        /*000c*/ 	.word	0x00000000
        /*0010*/ 	.short	0x0008
        /*0012*/ 	.short	0x0028
        /*0014*/ 	.byte	0x00, 0xf5, 0x21, 0x00


	//----- nvinfo : EIATTR_KPARAM_INFO
	.align		4
.L_134:
        /*0018*/ 	.byte	0x04, 0x17
        /*001a*/ 	.short	(.L_136 - .L_135)
.L_135:
        /*001c*/ 	.word	0x00000000
        /*0020*/ 	.short	0x0007
        /*0022*/ 	.short	0x0024
        /*0024*/ 	.byte	0x00, 0xf0, 0x11, 0x00


	//----- nvinfo : EIATTR_KPARAM_INFO
	.align		4
.L_136:
        /*0028*/ 	.byte	0x04, 0x17
        /*002a*/ 	.short	(.L_138 - .L_137)
.L_137:
        /*002c*/ 	.word	0x00000000
        /*0030*/ 	.short	0x0006
        /*0032*/ 	.short	0x0020
        /*0034*/ 	.byte	0x00, 0xf0, 0x11, 0x00


	//----- nvinfo : EIATTR_KPARAM_INFO
	.align		4
.L_138:
        /*0038*/ 	.byte	0x04, 0x17
        /*003a*/ 	.short	(.L_140 - .L_139)
.L_139:
        /*003c*/ 	.word	0x00000000
        /*0040*/ 	.short	0x0005
        /*0042*/ 	.short	0x0018
        /*0044*/ 	.byte	0x00, 0xf5, 0x21, 0x00


	//----- nvinfo : EIATTR_KPARAM_INFO
	.align		4
.L_140:
        /*0048*/ 	.byte	0x04, 0x17
        /*004a*/ 	.short	(.L_142 - .L_141)
.L_141:
        /*004c*/ 	.word	0x00000000
        /*0050*/ 	.short	0x0004
        /*0052*/ 	.short	0x0010
        /*0054*/ 	.byte	0x00, 0xf5, 0x21, 0x00


	//----- nvinfo : EIATTR_KPARAM_INFO
	.align		4
.L_142:
        /*0058*/ 	.byte	0x04, 0x17
        /*005a*/ 	.short	(.L_144 - .L_143)
.L_143:
        /*005c*/ 	.word	0x00000000
        /*0060*/ 	.short	0x0003
        /*0062*/ 	.short	0x000c
        /*0064*/ 	.byte	0x00, 0xf0, 0x11, 0x00


	//----- nvinfo : EIATTR_KPARAM_INFO
	.align		4
.L_144:
        /*0068*/ 	.byte	0x04, 0x17
        /*006a*/ 	.short	(.L_146 - .L_145)
.L_145:
        /*006c*/ 	.word	0x00000000
        /*0070*/ 	.short	0x0002
        /*0072*/ 	.short	0x0008
        /*0074*/ 	.byte	0x00, 0xf0, 0x11, 0x00


	//----- nvinfo : EIATTR_KPARAM_INFO
	.align		4
.L_146:
        /*0078*/ 	.byte	0x04, 0x17
        /*007a*/ 	.short	(.L_148 - .L_147)
.L_147:
        /*007c*/ 	.word	0x00000000
        /*0080*/ 	.short	0x0001
        /*0082*/ 	.short	0x0004
        /*0084*/ 	.byte	0x00, 0xf0, 0x11, 0x00


	//----- nvinfo : EIATTR_KPARAM_INFO
	.align		4
.L_148:
        /*0088*/ 	.byte	0x04, 0x17
        /*008a*/ 	.short	(.L_150 - .L_149)
.L_149:
        /*008c*/ 	.word	0x00000000
        /*0090*/ 	.short	0x0000
        /*0092*/ 	.short	0x0000
        /*0094*/ 	.byte	0x00, 0xf0, 0x11, 0x00


	//----- nvinfo : EIATTR_SPARSE_MMA_MASK
	.align		4
.L_150:
        /*0098*/ 	.byte	0x03, 0x50
        /*009a*/ 	.short	0x0000


	//----- nvinfo : EIATTR_MAXREG_COUNT
	.align		4
        /*009c*/ 	.byte	0x03, 0x1b
        /*009e*/ 	.short	0x00ff


	//----- nvinfo : EIATTR_MERCURY_ISA_VERSION
	.align		4
        /*00a0*/ 	.byte	0x03, 0x5f
        /*00a2*/ 	.short	0x0101


	//----- nvinfo : EIATTR_VRC_CTA_INIT_COUNT
	.align		4
        /*00a4*/ 	.byte	0x02, 0x4a
	.zero		1
	.zero		1


	//----- nvinfo : EIATTR_EXIT_INSTR_OFFSETS
	.align		4
        /*00a8*/ 	.byte	0x04, 0x1c
        /*00aa*/ 	.short	(.L_152 - .L_151)


	//   ....[0]....
.L_151:
        /*00ac*/ 	.word	0x00000070


	//   ....[1]....
        /*00b0*/ 	.word	0x00000c00


	//----- nvinfo : EIATTR_CRS_STACK_SIZE
	.align		4
.L_152:
        /*00b4*/ 	.byte	0x04, 0x1e
        /*00b6*/ 	.short	(.L_154 - .L_153)
.L_153:
        /*00b8*/ 	.word	0x00000000


	//----- nvinfo : EIATTR_CBANK_PARAM_SIZE
	.align		4
.L_154:
        /*00bc*/ 	.byte	0x03, 0x19
        /*00be*/ 	.short	0x0030


	//----- nvinfo : EIATTR_PARAM_CBANK
	.align		4
        /*00c0*/ 	.byte	0x04, 0x0a
        /*00c2*/ 	.short	(.L_156 - .L_155)
	.align		4
.L_155:
        /*00c4*/ 	.word	index@(.nv.constant0._Z18in_poly_gpu_helperiiiiPKfS0_iiPi)
        /*00c8*/ 	.short	0x0380
        /*00ca*/ 	.short	0x0030


	//----- nvinfo : EIATTR_SW_WAR
	.align		4
.L_156:
        /*00cc*/ 	.byte	0x04, 0x36
        /*00ce*/ 	.short	(.L_158 - .L_157)
.L_157:
        /*00d0*/ 	.word	0x00000008
.L_158:


//--------------------- .nv.callgraph             --------------------------
	.section	.nv.callgraph,"",@"SHT_CUDA_CALLGRAPH"
	.align	4
	.sectionentsize	8
	.align		4
        /*0000*/ 	.word	0x00000000
	.align		4
        /*0004*/ 	.word	0xffffffff
	.align		4
        /*0008*/ 	.word	0x00000000
	.align		4
        /*000c*/ 	.word	0xfffffffe
	.align		4
        /*0010*/ 	.word	0x00000000
	.align		4
        /*0014*/ 	.word	0xfffffffd
	.align		4
        /*0018*/ 	.word	0x00000000
	.align		4
        /*001c*/ 	.word	0xfffffffc


//--------------------- .nv.constant4             --------------------------
	.section	.nv.constant4,"a",@progbits
	.align	8
	.align		8
.nv.constant4:
        /*0000*/ 	.dword	__cudart_i2opi_f


//--------------------- .text._Z32compute_current_road_poly_helperffiiiiPKfPi --------------------------
	.section	.text._Z32compute_current_road_poly_helperffiiiiPKfPi,"ax",@progbits
	.align	128
        .global         _Z32compute_current_road_poly_helperffiiiiPKfPi
        .type           _Z32compute_current_road_poly_helperffiiiiPKfPi,@function
        .size           _Z32compute_current_road_poly_helperffiiiiPKfPi,(.L_x_159 - _Z32compute_current_road_poly_helperffiiiiPKfPi)
        .other          _Z32compute_current_road_poly_helperffiiiiPKfPi,@"STO_CUDA_ENTRY STV_DEFAULT"
_Z32compute_current_road_poly_helperffiiiiPKfPi:
.text._Z32compute_current_road_poly_helperffiiiiPKfPi:
[----:B------:R-:W-:Y:S01]  /*0000*/  LDC R1, c[0x0][0x37c] ;  /* 0x0000df00ff017b82 */ /* 0x000fe20000000800 */
[----:B------:R-:W0:Y:S07]  /*0010*/  S2R R2, SR_TID.X ;  /* 0x0000000000027919 */ /* 0x000e2e0000002100 */
[----:B------:R-:W0:Y:S01]  /*0020*/  S2UR UR4, SR_CTAID.X ;  /* 0x00000000000479c3 */ /* 0x000e220000002500 */
[----:B------:R-:W1:Y:S07]  /*0030*/  LDCU UR6, c[0x0][0x388] ;  /* 0x00007100ff0677ac */ /* 0x000e6e0008000800 */
[----:B------:R-:W0:Y:S01]  /*0040*/  LDC R5, c[0x0][0x360] ;  /* 0x0000d800ff057b82 */ /* 0x000e220000000800 */
[----:B------:R-:W2:Y:S01]  /*0050*/  LDCU UR5, c[0x0][0x370] ;  /* 0x00006e00ff0577ac */ /* 0x000ea20008000800 */
[----:B0-----:R-:W-:-:S02]  /*0060*/  IMAD R2, R5, UR4, R2 ;  /* 0x0000000405027c24 */ /* 0x001fc4000f8e0202 */
[----:B--2---:R-:W-:-:S03]  /*0070*/  IMAD R5, R5, UR5, RZ ;  /* 0x0000000505057c24 */ /* 0x004fc6000f8e02ff */
[----:B-1----:R-:W-:-:S13]  /*0080*/  ISETP.GE.AND P0, PT, R2, UR6, PT ;  /* 0x0000000602007c0c */ /* 0x002fda000bf06270 */
[----:B------:R-:W-:Y:S05]  /*0090*/  @P0 EXIT ;  /* 0x000000000000094d */ /* 0x000fea0003800000 */
[----:B------:R-:W0:Y:S01]  /*00a0*/  LDCU UR4, c[0x0][0x394] ;  /* 0x00007280ff0477ac */ /* 0x000e220008000800 */
[----:B------:R-:W1:Y:S01]  /*00b0*/  LDCU.64 UR8, c[0x0][0x358] ;  /* 0x00006b00ff0877ac */ /* 0x000e620008000a00 */
[----:B0-----:R-:W-:-:S09]  /*00c0*/  UISETP.GT.AND UP0, UPT, UR4, URZ, UPT ;  /* 0x000000ff0400728c */ /* 0x001fd2000bf04270 */
[----:B-1----:R-:W-:Y:S05]  /*00d0*/  BRA.U UP0, `(.L_x_0) ;  /* 0x00000001001c7547 */ /* 0x002fea000b800000 */
[----:B------:R-:W0:Y:S02]  /*00e0*/  LDC.64 R8, c[0x0][0x3a0] ;  /* 0x0000e800ff087b82 */ /* 0x000e240000000a00 */
.L_x_1:
[----:B0-----:R-:W-:-:S04]  /*00f0*/  IMAD.WIDE R6, R2, 0x4, R8 ;  /* 0x0000000402067825 */ /* 0x001fc800078e0208 */
[----:B------:R-:W-:Y:S01]  /*0100*/  IMAD.IADD R2, R5, 0x1, R2 ;  /* 0x0000000105027824 */ /* 0x000fe200078e0202 */
[----:B------:R1:W-:Y:S04]  /*0110*/  STG.E desc[UR8][R6.64], RZ ;  /* 0x000000ff06007986 */ /* 0x0003e8000c101908 */
[----:B------:R-:W-:-:S13]  /*0120*/  ISETP.GE.AND P0, PT, R2, UR6, PT ;  /* 0x0000000602007c0c */ /* 0x000fda000bf06270 */
[----:B-1----:R-:W-:Y:S05]  /*0130*/  @!P0 BRA `(.L_x_1) ;  /* 0xfffffffc00ec8947 */ /* 0x002fea000383ffff */
[----:B------:R-:W-:Y:S05]  /*0140*/  EXIT ;  /* 0x000000000000794d */ /* 0x000fea0003800000 */
.L_x_0:
[----:B------:R-:W0:Y:S01]  /*0150*/  LDCU UR5, c[0x0][0x390] ;  /* 0x00007200ff0577ac */ /* 0x000e220008000800 */
[----:B------:R-:W0:Y:S01]  /*0160*/  LDCU UR6, c[0x0][0x38c] ;  /* 0x00007180ff0677ac */ /* 0x000e220008000800 */
[----:B------:R-:W-:Y:S01]  /*0170*/  ULOP3.LUT UR4, UR4, 0x7ffffffe, URZ, 0xc0, !UPT ;  /* 0x7ffffffe04047892 */ /* 0x000fe2000f8ec0ff */
[----:B------:R-:W1:Y:S01]  /*0180*/  LDCU UR7, c[0x0][0x380] ;  /* 0x00007000ff0777ac */ /* 0x000e620008000800 */
[----:B0-----:R-:W-:Y:S02]  /*0190*/  UIMAD UR5, UR5, UR6, URZ ;  /* 0x00000006050572a4 */ /* 0x001fe4000f8e02ff */
[----:B-1----:R-:W-:-:S12]  /*01a0*/  UIADD3 UR6, UPT, UPT, -UR4, URZ, URZ ;  /* 0x000000ff04067290 */ /* 0x002fd8000fffe1ff */
.L_x_24:
[----:B------:R-:W0:Y:S01]  /*01b0*/  LDCU UR10, c[0x0][0x394] ;  /* 0x00007280ff0a77ac */ /* 0x000e220008000800 */
[----:B------:R-:W-:Y:S02]  /*01c0*/  HFMA2 R8, -RZ, RZ, 0, 0 ;  /* 0x00000000ff087431 */ /* 0x000fe400000001ff */
[----:B------:R-:W-:Y:S01]  /*01d0*/  IMAD.MOV.U32 R0, RZ, RZ, RZ ;  /* 0x000000ffff007224 */ /* 0x000fe200078e00ff */
[----:B0-----:R-:W-:-:S09]  /*01e0*/  UISETP.NE.AND UP0, UPT, UR10, 0x1, UPT ;  /* 0x000000010a00788c */ /* 0x001fd2000bf05270 */
[----:B------:R-:W-:Y:S05]  /*01f0*/  BRA.U !UP0, `(.L_x_2) ;  /* 0x00000005088c7547 */ /* 0x000fea000b800000 */
[----:B------:R-:W0:Y:S01]  /*0200*/  LDCU UR10, c[0x0][0x390] ;  /* 0x00007200ff0a77ac */ /* 0x000e220008000800 */
[----:B------:R-:W1:Y:S01]  /*0210*/  LDC R3, c[0x0][0x38c] ;  /* 0x0000e300ff037b82 */ /* 0x000e620000000800 */
[----:B------:R-:W-:Y:S01]  /*0220*/  IMAD R11, R2, UR5, RZ ;  /* 0x00000005020b7c24 */ /* 0x000fe2000f8e02ff */
[----:B------:R-:W-:Y:S01]  /*0230*/  MOV R19, UR6 ;  /* 0x0000000600137c02 */ /* 0x000fe20008000f00 */
[----:B------:R-:W-:-:S05]  /*0240*/  IMAD.MOV.U32 R8, RZ, RZ, RZ ;  /* 0x000000ffff087224 */ /* 0x000fca00078e00ff */
[----:B------:R-:W2:Y:S08]  /*0250*/  LDC R9, c[0x0][0x38c] ;  /* 0x0000e300ff097b82 */ /* 0x000eb00000000800 */
[----:B------:R-:W3:Y:S01]  /*0260*/  LDC R10, c[0x0][0x384] ;  /* 0x0000e100ff0a7b82 */ /* 0x000ee20000000800 */
[----:B0-----:R-:W-:-:S04]  /*0270*/  IMAD R18, R2, UR10, RZ ;  /* 0x0000000a02127c24 */ /* 0x001fc8000f8e02ff */
[----:B------:R-:W-:-:S03]  /*0280*/  VIADD R20, R18, 0x2 ;  /* 0x0000000212147836 */ /* 0x000fc60000000000 */
[----:B------:R-:W0:Y:S01]  /*0290*/  LDC.64 R14, c[0x0][0x398] ;  /* 0x0000e600ff0e7b82 */ /* 0x000e220000000a00 */
[-C--:B-1----:R-:W-:Y:S02]  /*02a0*/  IMAD R18, R18, R3.reuse, R3 ;  /* 0x0000000312127224 */ /* 0x082fe400078e0203 */
[----:B------:R-:W-:-:S07]  /*02b0*/  IMAD R20, R20, R3, RZ ;  /* 0x0000000314147224 */ /* 0x000fce00078e02ff */
.L_x_16:
[----:B------:R-:W-:Y:S02]  /*02c0*/  VIADD R13, R18, 0x1 ;  /* 0x00000001120d7836 */ /* 0x000fe40000000000 */
[----:B0-----:R-:W-:-:S04]  /*02d0*/  IMAD.WIDE R16, R11, 0x4, R14 ;  /* 0x000000040b107825 */ /* 0x001fc800078e020e */
[----:B------:R-:W-:Y:S01]  /*02e0*/  IMAD.WIDE R12, R13, 0x4, R14 ;  /* 0x000000040d0c7825 */ /* 0x000fe200078e020e */
[----:B------:R-:W3:Y:S04]  /*02f0*/  LDG.E R3, desc[UR8][R16.64+0x4] ;  /* 0x0000040810037981 */ /* 0x000ee8000c1e1900 */
[----:B------:R-:W4:Y:S01]  /*0300*/  LDG.E R21, desc[UR8][R12.64] ;  /* 0x000000080c157981 */ /* 0x000f22000c1e1900 */
[----:B------:R-:W-:Y:S01]  /*0310*/  VIADD R19, R19, 0x2 ;  /* 0x0000000213137836 */ /* 0x000fe20000000000 */
[----:B------:R-:W-:Y:S04]  /*0320*/  BSSY.RECONVERGENT B0, `(.L_x_3) ;  /* 0x0000022000007945 */ /* 0x000fe80003800200 */
[----:B------:R-:W-:Y:S01]  /*0330*/  BSSY.RELIABLE B1, `(.L_x_4) ;  /* 0x0000009000017945 */ /* 0x000fe20003800100 */
[----:B------:R-:W-:-:S02]  /*0340*/  ISETP.NE.AND P2, PT, R19, RZ, PT ;  /* 0x000000ff1300720c */ /* 0x000fc40003f45270 */
[-C--:B---3--:R-:W-:Y:S02]  /*0350*/  FSETP.LE.AND P1, PT, R3, R10.reuse, PT ;  /* 0x0000000a0300720b */ /* 0x088fe40003f23000 */
[----:B----4-:R-:W-:-:S13]  /*0360*/  FSETP.GT.AND P0, PT, R21, R10, PT ;  /* 0x0000000a1500720b */ /* 0x010fda0003f04000 */
[----:B------:R-:W-:Y:S05]  /*0370*/  @P0 BRA P1, `(.L_x_5) ;  /* 0x0000000000100947 */ /* 0x000fea0000800000 */
[----:B------:R-:W-:-:S04]  /*0380*/  FSETP.GTU.AND P0, PT, R21, R10, PT ;  /* 0x0000000a1500720b */ /* 0x000fc80003f0c000 */
[----:B------:R-:W-:-:S13]  /*0390*/  FSETP.LEU.OR P0, PT, R3, R10, P0 ;  /* 0x0000000a0300720b */ /* 0x000fda000070b400 */
[----:B------:R-:W-:Y:S05]  /*03a0*/  @P0 BREAK.RELIABLE B1 ;  /* 0x0000000000010942 */ /* 0x000fea0003800100 */
[----:B------:R-:W-:Y:S05]  /*03b0*/  @P0 BRA `(.L_x_6) ;  /* 0x0000000000600947 */ /* 0x000fea0003800000 */
.L_x_5:
[----:B------:R-:W-:Y:S05]  /*03c0*/  BSYNC.RELIABLE B1 ;  /* 0x0000000000017941 */ /* 0x000fea0003800100 */
.L_x_4:
[C---:B------:R-:W-:Y:S01]  /*03d0*/  FADD R6, -R3.reuse, R21 ;  /* 0x0000001503067221 */ /* 0x040fe20000000100 */
[----:B------:R-:W-:Y:S01]  /*03e0*/  FADD R3, -R3, R10 ;  /* 0x0000000a03037221 */ /* 0x000fe20000000100 */
[----:B------:R-:W-:Y:S02]  /*03f0*/  BSSY.RECONVERGENT B1, `(.L_x_7) ;  /* 0x000000c000017945 */ /* 0x000fe40003800200 */
[----:B------:R-:W0:Y:S08]  /*0400*/  MUFU.RCP R0, R6 ;  /* 0x0000000600007308 */ /* 0x000e300000001000 */
[----:B------:R-:W1:Y:S01]  /*0410*/  FCHK P0, R3, R6 ;  /* 0x0000000603007302 */ /* 0x000e620000000000 */
[----:B0-----:R-:W-:-:S04]  /*0420*/  FFMA R7, -R6, R0, 1 ;  /* 0x3f80000006077423 */ /* 0x001fc80000000100 */
[----:B------:R-:W-:-:S04]  /*0430*/  FFMA R0, R0, R7, R0 ;  /* 0x0000000700007223 */ /* 0x000fc80000000000 */
[----:B------:R-:W-:-:S04]  /*0440*/  FFMA R7, R3, R0, RZ ;  /* 0x0000000003077223 */ /* 0x000fc800000000ff */
[----:B------:R-:W-:-:S04]  /*0450*/  FFMA R4, -R6, R7, R3 ;  /* 0x0000000706047223 */ /* 0x000fc80000000103 */
[----:B------:R-:W-:Y:S01]  /*0460*/  FFMA R0, R0, R4, R7 ;  /* 0x0000000400007223 */ /* 0x000fe20000000007 */
[----:B-1----:R-:W-:Y:S06]  /*0470*/  @!P0 BRA `(.L_x_8) ;  /* 0x00000000000c8947 */ /* 0x002fec0003800000 */
[----:B------:R-:W-:Y:S02]  /*0480*/  MOV R0, R6 ;  /* 0x0000000600007202 */ /* 0x000fe40000000f00 */
[----:B------:R-:W-:-:S07]  /*0490*/  MOV R4, 0x4b0 ;  /* 0x000004b000047802 */ /* 0x000fce0000000f00 */
[----:B--2---:R-:W-:Y:S05]  /*04a0*/  CALL.REL.NOINC `($__internal_0_$__cuda_sm3x_div_rn_noftz_f32_slowpath) ;  /* 0x0000000400d87944 */ /* 0x004fea0003c00000 */
.L_x_8:
[----:B------:R-:W-:Y:S05]  /*04b0*/  BSYNC.RECONVERGENT B1 ;  /* 0x0000000000017941 */ /* 0x000fea0003800200 */
.L_x_7:
[----:B------:R-:W3:Y:S04]  /*04c0*/  LDG.E R17, desc[UR8][R16.64] ;  /* 0x0000000810117981 */ /* 0x000ee8000c1e1900 */
[----:B------:R-:W3:Y:S02]  /*04d0*/  LDG.E R4, desc[UR8][R12.64+-0x4] ;  /* 0xfffffc080c047981 */ /* 0x000ee4000c1e1900 */
[----:B---3--:R-:W-:-:S04]  /*04e0*/  FADD R4, -R17, R4 ;  /* 0x0000000411047221 */ /* 0x008fc80000000100 */
[----:B------:R-:W-:-:S05]  /*04f0*/  FFMA R0, R4, R0, R17 ;  /* 0x0000000004007223 */ /* 0x000fca0000000011 */
[----:B------:R-:W-:Y:S01]  /*0500*/  FSETP.GT.AND P0, PT, R0, UR7, PT ;  /* 0x0000000700007c0b */ /* 0x000fe2000bf04000 */
[----:B------:R-:W-:-:S12]  /*0510*/  VIADD R0, R8, 0x1 ;  /* 0x0000000108007836 */ /* 0x000fd80000000000 */
[----:B------:R-:W-:-:S05]  /*0520*/  @!P0 IMAD.MOV R0, RZ, RZ, R8 ;  /* 0x000000ffff008224 */ /* 0x000fca00078e0208 */
[----:B------:R-:W-:-:S07]  /*0530*/  MOV R8, R0 ;  /* 0x0000000000087202 */ /* 0x000fce0000000f00 */
.L_x_6:
[----:B------:R-:W-:Y:S05]  /*0540*/  BSYNC.RECONVERGENT B0 ;  /* 0x0000000000007941 */ /* 0x000fea0003800200 */
.L_x_3:
[----:B------:R-:W-:Y:S01]  /*0550*/  FSETP.GTU.AND P0, PT, R21, R10, PT ;  /* 0x0000000a1500720b */ /* 0x000fe20003f0c000 */
[----:B------:R-:W-:Y:S01]  /*0560*/  VIADD R17, R20, 0x1 ;  /* 0x0000000114117836 */ /* 0x000fe20000000000 */
[----:B------:R-:W-:Y:S04]  /*0570*/  BSSY.RECONVERGENT B0, `(.L_x_9) ;  /* 0x0000026000007945 */ /* 0x000fe80003800200 */
[----:B------:R-:W-:Y:S01]  /*0580*/  BSSY.RELIABLE B1, `(.L_x_10) ;  /* 0x000000d000017945 */ /* 0x000fe20003800100 */
[----:B------:R-:W-:-:S06]  /*0590*/  IMAD.WIDE R16, R17, 0x4, R14 ;  /* 0x0000000411107825 */ /* 0x000fcc00078e020e */
[----:B------:R-:W-:Y:S05]  /*05a0*/  @P0 BRA `(.L_x_11) ;  /* 0x00000000000c0947 */ /* 0x000fea0003800000 */
[----:B------:R-:W3:Y:S02]  /*05b0*/  LDG.E R0, desc[UR8][R16.64] ;  /* 0x0000000810007981 */ /* 0x000ee4000c1e1900 */
[----:B---3--:R-:W-:-:S13]  /*05c0*/  FSETP.GT.AND P0, PT, R0, R10, PT ;  /* 0x0000000a0000720b */ /* 0x008fda0003f04000 */
[----:B------:R-:W-:Y:S05]  /*05d0*/  @P0 BRA `(.L_x_12) ;  /* 0x00000000001c0947 */ /* 0x000fea0003800000 */
.L_x_11:
[----:B------:R-:W-:-:S13]  /*05e0*/  FSETP.GT.AND P0, PT, R21, R10, PT ;  /* 0x0000000a1500720b */ /* 0x000fda0003f04000 */
[----:B------:R-:W-:Y:S05]  /*05f0*/  @!P0 BREAK.RELIABLE B1 ;  /* 0x0000000000018942 */ /* 0x000fea0003800100 */
[----:B------:R-:W-:Y:S05]  /*0600*/  @!P0 BRA `(.L_x_13) ;  /* 0x0000000000708947 */ /* 0x000fea0003800000 */
[----:B------:R-:W3:Y:S02]  /*0610*/  LDG.E R0, desc[UR8][R16.64] ;  /* 0x0000000810007981 */ /* 0x000ee4000c1e1900 */
[----:B---3--:R-:W-:-:S13]  /*0620*/  FSETP.GTU.AND P0, PT, R0, R10, PT ;  /* 0x0000000a0000720b */ /* 0x008fda0003f0c000 */
[----:B------:R-:W-:Y:S05]  /*0630*/  @P0 BREAK.RELIABLE B1 ;  /* 0x0000000000010942 */ /* 0x000fea0003800100 */
[----:B------:R-:W-:Y:S05]  /*0640*/  @P0 BRA `(.L_x_13) ;  /* 0x0000000000600947 */ /* 0x000fea0003800000 */
.L_x_12:
[----:B------:R-:W-:Y:S05]  /*0650*/  BSYNC.RELIABLE B1 ;  /* 0x0000000000017941 */ /* 0x000fea0003800100 */
.L_x_10:
        /* <DEDUP_REMOVED lines=11> */
[----:B------:R-:W-:Y:S01]  /*0710*/  IMAD.MOV.U32 R0, RZ, RZ, R6 ;  /* 0x000000ffff007224 */ /* 0x000fe200078e0006 */
[----:B------:R-:W-:-:S07]  /*0720*/  MOV R4, 0x740 ;  /* 0x0000074000047802 */ /* 0x000fce0000000f00 */
[----:B--2---:R-:W-:Y:S05]  /*0730*/  CALL.REL.NOINC `($__internal_0_$__cuda_sm3x_div_rn_noftz_f32_slowpath) ;  /* 0x0000000400347944 */ /* 0x004fea0003c00000 */
.L_x_15:
[----:B------:R-:W-:Y:S05]  /*0740*/  BSYNC.RECONVERGENT B1 ;  /* 0x0000000000017941 */ /* 0x000fea0003800200 */
.L_x_14:
[----:B------:R-:W3:Y:S04]  /*0750*/  LDG.E R13, desc[UR8][R12.64+-0x4] ;  /* 0xfffffc080c0d7981 */ /* 0x000ee8000c1e1900 */
[----:B------:R-:W3:Y:S02]  /*0760*/  LDG.E R16, desc[UR8][R16.64+-0x4] ;  /* 0xfffffc0810107981 */ /* 0x000ee4000c1e1900 */
[----:B---3--:R-:W-:-:S04]  /*0770*/  FADD R4, -R13, R16 ;  /* 0x000000100d047221 */ /* 0x008fc80000000100 */
[----:B------:R-:W-:-:S05]  /*0780*/  FFMA R0, R4, R0, R13 ;  /* 0x0000000004007223 */ /* 0x000fca000000000d */
[----:B------:R-:W-:Y:S02]  /*0790*/  FSETP.GT.AND P0, PT, R0, UR7, PT ;  /* 0x0000000700007c0b */ /* 0x000fe4000bf04000 */
[----:B------:R-:W-:-:S11]  /*07a0*/  IADD3 R0, PT, PT, R8, 0x1, RZ ;  /* 0x0000000108007810 */ /* 0x000fd60007ffe0ff */
[----:B------:R-:W-:-:S04]  /*07b0*/  @!P0 IMAD.MOV R0, RZ, RZ, R8 ;  /* 0x000000ffff008224 */ /* 0x000fc800078e0208 */
[----:B------:R-:W-:-:S07]  /*07c0*/  IMAD.MOV.U32 R8, RZ, RZ, R0 ;  /* 0x000000ffff087224 */ /* 0x000fce00078e0000 */
.L_x_13:
[----:B------:R-:W-:Y:S05]  /*07d0*/  BSYNC.RECONVERGENT B0 ;  /* 0x0000000000007941 */ /* 0x000fea0003800200 */
.L_x_9:
[C---:B--2---:R-:W-:Y:S01]  /*07e0*/  LEA R20, R9.reuse, R20, 0x1 ;  /* 0x0000001409147211 */ /* 0x044fe200078e08ff */
[C---:B------:R-:W-:Y:S02]  /*07f0*/  IMAD R18, R9.reuse, 0x2, R18 ;  /* 0x0000000209127824 */ /* 0x040fe400078e0212 */
[----:B------:R-:W-:Y:S01]  /*0800*/  IMAD R11, R9, 0x2, R11 ;  /* 0x00000002090b7824 */ /* 0x000fe200078e020b */
[----:B------:R-:W-:Y:S06]  /*0810*/  @P2 BRA `(.L_x_16) ;  /* 0xfffffff800a82947 */ /* 0x000fec000383ffff */
[----:B------:R-:W-:-:S07]  /*0820*/  MOV R0, UR4 ;  /* 0x0000000400007c02 */ /* 0x000fce0008000f00 */
.L_x_2:
[----:B------:R-:W0:Y:S01]  /*0830*/  LDCU UR10, c[0x0][0x394] ;  /* 0x00007280ff0a77ac */ /* 0x000e220008000800 */
[----:B------:R-:W-:Y:S01]  /*0840*/  IMAD.MOV.U32 R10, RZ, RZ, R8 ;  /* 0x000000ffff0a7224 */ /* 0x000fe200078e0008 */
[----:B0-----:R-:W-:-:S09]  /*0850*/  ULOP3.LUT UP0, URZ, UR10, 0x1, URZ, 0xc0, !UPT ;  /* 0x000000010aff7892 */ /* 0x001fd2000f80c0ff */
[----:B------:R-:W-:Y:S05]  /*0860*/  BRA.U !UP0, `(.L_x_17) ;  /* 0x0000000108c47547 */ /* 0x000fea000b800000 */
[----:B------:R-:W0:Y:S01]  /*0870*/  LDC.64 R8, c[0x0][0x398] ;  /* 0x0000e600ff087b82 */ /* 0x000e220000000a00 */
[----:B------:R-:W1:Y:S01]  /*0880*/  LDCU UR10, c[0x0][0x38c] ;  /* 0x00007180ff0a77ac */ /* 0x000e620008000800 */
[----:B------:R-:W-:-:S06]  /*0890*/  IMAD R3, R2, UR5, RZ ;  /* 0x0000000502037c24 */ /* 0x000fcc000f8e02ff */
[----:B------:R-:W2:Y:S01]  /*08a0*/  LDC R4, c[0x0][0x384] ;  /* 0x0000e100ff047b82 */ /* 0x000ea20000000800 */
[----:B-1----:R-:W-:-:S04]  /*08b0*/  IMAD R3, R0, UR10, R3 ;  /* 0x0000000a00037c24 */ /* 0x002fc8000f8e0203 */
[----:B0-----:R-:W-:-:S05]  /*08c0*/  IMAD.WIDE R12, R3, 0x4, R8 ;  /* 0x00000004030c7825 */ /* 0x001fca00078e0208 */
[----:B------:R-:W2:Y:S01]  /*08d0*/  LDG.E R11, desc[UR8][R12.64+0x4] ;  /* 0x000004080c0b7981 */ /* 0x000ea2000c1e1900 */
[----:B------:R-:W-:Y:S01]  /*08e0*/  IADD3.X R3, PT, PT, R3, UR10, RZ, PT, !PT ;  /* 0x0000000a03037c10 */ /* 0x000fe2000bffe4ff */
[----:B------:R-:W-:Y:S04]  /*08f0*/  BSSY.RECONVERGENT B0, `(.L_x_17) ;  /* 0x0000028000007945 */ /* 0x000fe80003800200 */
[----:B------:R-:W-:Y:S01]  /*0900*/  BSSY.RELIABLE B1, `(.L_x_18) ;  /* 0x000000e000017945 */ /* 0x000fe20003800100 */
[----:B------:R-:W-:Y:S01]  /*0910*/  IMAD.WIDE R8, R3, 0x4, R8 ;  /* 0x0000000403087825 */ /* 0x000fe200078e0208 */
[----:B--2---:R-:W-:-:S13]  /*0920*/  FSETP.GTU.AND P0, PT, R11, R4, PT ;  /* 0x000000040b00720b */ /* 0x004fda0003f0c000 */
[----:B------:R-:W-:Y:S05]  /*0930*/  @P0 BRA `(.L_x_19) ;  /* 0x00000000000c0947 */ /* 0x000fea0003800000 */
[----:B------:R-:W2:Y:S02]  /*0940*/  LDG.E R0, desc[UR8][R8.64] ;  /* 0x0000000808007981 */ /* 0x000ea4000c1e1900 */
[----:B--2---:R-:W-:-:S13]  /*0950*/  FSETP.GT.AND P0, PT, R0, R4, PT ;  /* 0x000000040000720b */ /* 0x004fda0003f04000 */
[----:B------:R-:W-:Y:S05]  /*0960*/  @P0 BRA `(.L_x_20) ;  /* 0x00000000001c0947 */ /* 0x000fea0003800000 */
.L_x_19:
[----:B------:R-:W-:-:S13]  /*0970*/  FSETP.GT.AND P0, PT, R11, R4, PT ;  /* 0x000000040b00720b */ /* 0x000fda0003f04000 */
[----:B------:R-:W-:Y:S05]  /*0980*/  @!P0 BREAK.RELIABLE B1 ;  /* 0x0000000000018942 */ /* 0x000fea0003800100 */
[----:B------:R-:W-:Y:S05]  /*0990*/  @!P0 BRA `(.L_x_21) ;  /* 0x0000000000748947 */ /* 0x000fea0003800000 */
[----:B------:R-:W2:Y:S02]  /*09a0*/  LDG.E R0, desc[UR8][R8.64] ;  /* 0x0000000808007981 */ /* 0x000ea4000c1e1900 */
[----:B--2---:R-:W-:-:S13]  /*09b0*/  FSETP.GTU.AND P0, PT, R0, R4, PT ;  /* 0x000000040000720b */ /* 0x004fda0003f0c000 */
[----:B------:R-:W-:Y:S05]  /*09c0*/  @P0 BREAK.RELIABLE B1 ;  /* 0x0000000000010942 */ /* 0x000fea0003800100 */
[----:B------:R-:W-:Y:S05]  /*09d0*/  @P0 BRA `(.L_x_21) ;  /* 0x0000000000640947 */ /* 0x000fea0003800000 */
.L_x_20:
[----:B------:R-:W-:Y:S05]  /*09e0*/  BSYNC.RELIABLE B1 ;  /* 0x0000000000017941 */ /* 0x000fea0003800100 */
.L_x_18:
        /* <DEDUP_REMOVED lines=13> */
[----:B------:R-:W-:Y:S05]  /*0ac0*/  CALL.REL.NOINC `($__internal_0_$__cuda_sm3x_div_rn_noftz_f32_slowpath) ;  /* 0x0000000000507944 */ /* 0x000fea0003c00000 */
.L_x_23:
[----:B------:R-:W-:Y:S05]  /*0ad0*/  BSYNC.RECONVERGENT B1 ;  /* 0x0000000000017941 */ /* 0x000fea0003800200 */
.L_x_22:
[----:B------:R-:W2:Y:S01]  /*0ae0*/  LDG.E R13, desc[UR8][R12.64] ;  /* 0x000000080c0d7981 */ /* 0x000ea2000c1e1900 */
[----:B------:R-:W0:Y:S03]  /*0af0*/  LDCU UR10, c[0x0][0x380] ;  /* 0x00007000ff0a77ac */ /* 0x000e260008000800 */
[----:B------:R-:W2:Y:S02]  /*0b00*/  LDG.E R8, desc[UR8][R8.64+-0x4] ;  /* 0xfffffc0808087981 */ /* 0x000ea4000c1e1900 */
[----:B--2---:R-:W-:-:S04]  /*0b10*/  FADD R4, -R13, R8 ;  /* 0x000000080d047221 */ /* 0x004fc80000000100 */
[----:B------:R-:W-:-:S05]  /*0b20*/  FFMA R0, R4, R0, R13 ;  /* 0x0000000004007223 */ /* 0x000fca000000000d */
[----:B0-----:R-:W-:Y:S02]  /*0b30*/  FSETP.GT.AND P0, PT, R0, UR10, PT ;  /* 0x0000000a00007c0b */ /* 0x001fe4000bf04000 */
[----:B------:R-:W-:-:S11]  /*0b40*/  IADD3 R0, PT, PT, R10, 0x1, RZ ;  /* 0x000000010a007810 */ /* 0x000fd60007ffe0ff */
[----:B------:R-:W-:-:S04]  /*0b50*/  @!P0 IMAD.MOV R0, RZ, RZ, R10 ;  /* 0x000000ffff008224 */ /* 0x000fc800078e020a */
[----:B------:R-:W-:-:S07]  /*0b60*/  IMAD.MOV.U32 R10, RZ, RZ, R0 ;  /* 0x000000ffff0a7224 */ /* 0x000fce00078e0000 */
.L_x_21:
[----:B------:R-:W-:Y:S05]  /*0b70*/  BSYNC.RECONVERGENT B0 ;  /* 0x0000000000007941 */ /* 0x000fea0003800200 */
.L_x_17:
[----:B------:R-:W0:Y:S01]  /*0b80*/  LDC.64 R6, c[0x0][0x3a0] ;  /* 0x0000e800ff067b82 */ /* 0x000e220000000a00 */
[----:B------:R-:W1:Y:S01]  /*0b90*/  LDCU UR10, c[0x0][0x388] ;  /* 0x00007100ff0a77ac */ /* 0x000e620008000800 */
[----:B------:R-:W-:Y:S01]  /*0ba0*/  LOP3.LUT R3, R10, 0x1, RZ, 0xc0, !PT ;  /* 0x000000010a037812 */ /* 0x000fe200078ec0ff */
[----:B0-----:R-:W-:Y:S01]  /*0bb0*/  IMAD.WIDE R6, R2, 0x4, R6 ;  /* 0x0000000402067825 */ /* 0x001fe200078e0206 */
[----:B------:R-:W-:-:S04]  /*0bc0*/  IADD3 R2, PT, PT, R5, R2, RZ ;  /* 0x0000000205027210 */ /* 0x000fc80007ffe0ff */
[----:B------:R0:W-:Y:S01]  /*0bd0*/  STG.E desc[UR8][R6.64], R3 ;  /* 0x0000000306007986 */ /* 0x0001e2000c101908 */
[----:B-1----:R-:W-:-:S13]  /*0be0*/  ISETP.GE.AND P0, PT, R2, UR10, PT ;  /* 0x0000000a02007c0c */ /* 0x002fda000bf06270 */
[----:B0-----:R-:W-:Y:S05]  /*0bf0*/  @!P0 BRA `(.L_x_24) ;  /* 0xfffffff4006c8947 */ /* 0x001fea000383ffff */
[----:B------:R-:W-:Y:S05]  /*0c00*/  EXIT ;  /* 0x000000000000794d */ /* 0x000fea0003800000 */
        .weak           $__internal_0_$__cuda_sm3x_div_rn_noftz_f32_slowpath
        .type           $__internal_0_$__cuda_sm3x_div_rn_noftz_f32_slowpath,@function
        .size           $__internal_0_$__cuda_sm3x_div_rn_noftz_f32_slowpath,(.L_x_159 - $__internal_0_$__cuda_sm3x_div_rn_noftz_f32_slowpath)
$__internal_0_$__cuda_sm3x_div_rn_noftz_f32_slowpath:
[----:B------:R-:W-:Y:S01]  /*0c10*/  SHF.R.U32.HI R6, RZ, 0x17, R0 ;  /* 0x00000017ff067819 */ /* 0x000fe20000011600 */
[----:B------:R-:W-:Y:S01]  /*0c20*/  BSSY.RECONVERGENT B2, `(.L_x_25) ;  /* 0x0000062000027945 */ /* 0x000fe20003800200 */
[----:B------:R-:W-:Y:S02]  /*0c30*/  SHF.R.U32.HI R22, RZ, 0x17, R3 ;  /* 0x00000017ff167819 */ /* 0x000fe40000011603 */
[----:B------:R-:W-:Y:S02]  /*0c40*/  LOP3.LUT R6, R6, 0xff, RZ, 0xc0, !PT ;  /* 0x000000ff06067812 */ /* 0x000fe400078ec0ff */
[----:B------:R-:W-:-:S03]  /*0c50*/  LOP3.LUT R22, R22, 0xff, RZ, 0xc0, !PT ;  /* 0x000000ff16167812 */ /* 0x000fc600078ec0ff */
[----:B------:R-:W-:Y:S02]  /*0c60*/  VIADD R23, R6, 0xffffffff ;  /* 0xffffffff06177836 */ /* 0x000fe40000000000 */
[----:B------:R-:W-:-:S03]  /*0c70*/  VIADD R24, R22, 0xffffffff ;  /* 0xffffffff16187836 */ /* 0x000fc60000000000 */
[----:B------:R-:W-:-:S04]  /*0c80*/  ISETP.GT.U32.AND P0, PT, R23, 0xfd, PT ;  /* 0x000000fd1700780c */ /* 0x000fc80003f04070 */
[----:B------:R-:W-:-:S13]  /*0c90*/  ISETP.GT.U32.OR P0, PT, R24, 0xfd, P0 ;  /* 0x000000fd1800780c */ /* 0x000fda0000704470 */
[----:B------:R-:W-:Y:S01]  /*0ca0*/  @!P0 MOV R7, RZ ;  /* 0x000000ff00078202 */ /* 0x000fe20000000f00 */
[----:B------:R-:W-:Y:S06]  /*0cb0*/  @!P0 BRA `(.L_x_26) ;  /* 0x00000000005c8947 */ /* 0x000fec0003800000 */
[----:B------:R-:W-:Y:S02]  /*0cc0*/  FSETP.GTU.FTZ.AND P0, PT, |R3|, +INF , PT ;  /* 0x7f8000000300780b */ /* 0x000fe40003f1c200 */
[----:B------:R-:W-:-:S04]  /*0cd0*/  FSETP.GTU.FTZ.AND P1, PT, |R0|, +INF , PT ;  /* 0x7f8000000000780b */ /* 0x000fc80003f3c200 */
[----:B------:R-:W-:-:S13]  /*0ce0*/  PLOP3.LUT P0, PT, P0, P1, PT, 0xf8, 0x8f ;  /* 0x00000000008f781c */ /* 0x000fda0000703f70 */
[----:B------:R-:W-:Y:S05]  /*0cf0*/  @P0 BRA `(.L_x_27) ;  /* 0x00000004004c0947 */ /* 0x000fea0003800000 */
[----:B------:R-:W-:-:S13]  /*0d00*/  LOP3.LUT P0, RZ, R0, 0x7fffffff, R3, 0xc8, !PT ;  /* 0x7fffffff00ff7812 */ /* 0x000fda000780c803 */
[----:B------:R-:W-:Y:S05]  /*0d10*/  @!P0 BRA `(.L_x_28) ;  /* 0x00000004003c8947 */ /* 0x000fea0003800000 */
[C---:B------:R-:W-:Y:S02]  /*0d20*/  FSETP.NEU.FTZ.AND P3, PT, |R3|.reuse, +INF , PT ;  /* 0x7f8000000300780b */ /* 0x040fe40003f7d200 */
[----:B------:R-:W-:Y:S02]  /*0d30*/  FSETP.NEU.FTZ.AND P1, PT, |R0|, +INF , PT ;  /* 0x7f8000000000780b */ /* 0x000fe40003f3d200 */
[----:B------:R-:W-:-:S11]  /*0d40*/  FSETP.NEU.FTZ.AND P0, PT, |R3|, +INF , PT ;  /* 0x7f8000000300780b */ /* 0x000fd60003f1d200 */
[----:B------:R-:W-:Y:S05]  /*0d50*/  @!P1 BRA !P3, `(.L_x_28) ;  /* 0x00000004002c9947 */ /* 0x000fea0005800000 */
[----:B------:R-:W-:-:S04]  /*0d60*/  LOP3.LUT P3, RZ, R3, 0x7fffffff, RZ, 0xc0, !PT ;  /* 0x7fffffff03ff7812 */ /* 0x000fc8000786c0ff */
[----:B------:R-:W-:-:S13]  /*0d70*/  PLOP3.LUT P1, PT, P1, P3, PT, 0x2f, 0xf2 ;  /* 0x0000000000f2781c */ /* 0x000fda0000f26577 */
[----:B------:R-:W-:Y:S05]  /*0d80*/  @P1 BRA `(.L_x_29) ;  /* 0x0000000400181947 */ /* 0x000fea0003800000 */
[----:B------:R-:W-:-:S04]  /*0d90*/  LOP3.LUT P1, RZ, R0, 0x7fffffff, RZ, 0xc0, !PT ;  /* 0x7fffffff00ff7812 */ /* 0x000fc8000782c0ff */
[----:B------:R-:W-:-:S13]  /*0da0*/  PLOP3.LUT P0, PT, P0, P1, PT, 0x2f, 0xf2 ;  /* 0x0000000000f2781c */ /* 0x000fda0000702577 */
[----:B------:R-:W-:Y:S05]  /*0db0*/  @P0 BRA `(.L_x_30) ;  /* 0x0000000400000947 */ /* 0x000fea0003800000 */
[----:B------:R-:W-:Y:S02]  /*0dc0*/  ISETP.GE.AND P0, PT, R24, RZ, PT ;  /* 0x000000ff1800720c */ /* 0x000fe40003f06270 */
[----:B------:R-:W-:-:S11]  /*0dd0*/  ISETP.GE.AND P1, PT, R23, RZ, PT ;  /* 0x000000ff1700720c */ /* 0x000fd60003f26270 */
[----:B------:R-:W-:Y:S02]  /*0de0*/  @P0 IMAD.MOV.U32 R7, RZ, RZ, RZ ;  /* 0x000000ffff070224 */ /* 0x000fe400078e00ff */
[----:B------:R-:W-:Y:S01]  /*0df0*/  @!P0 FFMA R3, R3, 1.84467440737095516160e+19, RZ ;  /* 0x5f80000003038823 */ /* 0x000fe200000000ff */
[----:B------:R-:W-:Y:S02]  /*0e00*/  @!P0 IMAD.MOV.U32 R7, RZ, RZ, -0x40 ;  /* 0xffffffc0ff078424 */ /* 0x000fe400078e00ff */
[----:B------:R-:W-:-:S03]  /*0e10*/  @!P1 FFMA R0, R0, 1.84467440737095516160e+19, RZ ;  /* 0x5f80000000009823 */ /* 0x000fc600000000ff */
[----:B------:R-:W-:-:S07]  /*0e20*/  @!P1 IADD3 R7, PT, PT, R7, 0x40, RZ ;  /* 0x0000004007079810 */ /* 0x000fce0007ffe0ff */
.L_x_26:
[----:B------:R-:W-:Y:S01]  /*0e30*/  LEA R23, R6, 0xc0800000, 0x17 ;  /* 0xc080000006177811 */ /* 0x000fe200078eb8ff */
[----:B------:R-:W-:Y:S01]  /*0e40*/  VIADD R22, R22, 0xffffff81 ;  /* 0xffffff8116167836 */ /* 0x000fe20000000000 */
[----:B------:R-:W-:Y:S03]  /*0e50*/  BSSY.RECONVERGENT B3, `(.L_x_31) ;  /* 0x0000035000037945 */ /* 0x000fe60003800200 */
[----:B------:R-:W-:Y:S01]  /*0e60*/  IMAD.IADD R26, R0, 0x1, -R23 ;  /* 0x00000001001a7824 */ /* 0x000fe200078e0a17 */
[C---:B------:R-:W-:Y:S01]  /*0e70*/  IADD3 R6, PT, PT, R22.reuse, 0x7f, -R6 ;  /* 0x0000007f16067810 */ /* 0x040fe20007ffe806 */
[----:B------:R-:W-:Y:S02]  /*0e80*/  IMAD R0, R22, -0x800000, R3 ;  /* 0xff80000016007824 */ /* 0x000fe400078e0203 */
[----:B------:R-:W0:Y:S01]  /*0e90*/  MUFU.RCP R24, R26 ;  /* 0x0000001a00187308 */ /* 0x000e220000001000 */
[----:B------:R-:W-:Y:S01]  /*0ea0*/  FADD.FTZ R23, -R26, -RZ ;  /* 0x800000ff1a177221 */ /* 0x000fe20000010100 */
[----:B------:R-:W-:-:S03]  /*0eb0*/  IADD3 R7, PT, PT, R6, R7, RZ ;  /* 0x0000000706077210 */ /* 0x000fc60007ffe0ff */
[----:B0-----:R-:W-:-:S04]  /*0ec0*/  FFMA R25, R24, R23, 1 ;  /* 0x3f80000018197423 */ /* 0x001fc80000000017 */
[----:B------:R-:W-:-:S04]  /*0ed0*/  FFMA R25, R24, R25, R24 ;  /* 0x0000001918197223 */ /* 0x000fc80000000018 */
[----:B------:R-:W-:-:S04]  /*0ee0*/  FFMA R24, R0, R25, RZ ;  /* 0x0000001900187223 */ /* 0x000fc800000000ff */
[----:B------:R-:W-:-:S04]  /*0ef0*/  FFMA R3, R23, R24, R0 ;  /* 0x0000001817037223 */ /* 0x000fc80000000000 */
[----:B------:R-:W-:-:S04]  /*0f00*/  FFMA R24, R25, R3, R24 ;  /* 0x0000000319187223 */ /* 0x000fc80000000018 */
[----:B------:R-:W-:-:S04]  /*0f10*/  FFMA R23, R23, R24, R0 ;  /* 0x0000001817177223 */ /* 0x000fc80000000000 */
[----:B------:R-:W-:-:S05]  /*0f20*/  FFMA R0, R25, R23, R24 ;  /* 0x0000001719007223 */ /* 0x000fca0000000018 */
[----:B------:R-:W-:-:S04]  /*0f30*/  SHF.R.U32.HI R3, RZ, 0x17, R0 ;  /* 0x00000017ff037819 */ /* 0x000fc80000011600 */
[----:B------:R-:W-:-:S05]  /*0f40*/  LOP3.LUT R6, R3, 0xff, RZ, 0xc0, !PT ;  /* 0x000000ff03067812 */ /* 0x000fca00078ec0ff */
[----:B------:R-:W-:-:S05]  /*0f50*/  IMAD.IADD R3, R6, 0x1, R7 ;  /* 0x0000000106037824 */ /* 0x000fca00078e0207 */
[----:B------:R-:W-:-:S04]  /*0f60*/  IADD3 R6, PT, PT, R3, -0x1, RZ ;  /* 0xffffffff03067810 */ /* 0x000fc80007ffe0ff */
[----:B------:R-:W-:-:S13]  /*0f70*/  ISETP.GE.U32.AND P0, PT, R6, 0xfe, PT ;  /* 0x000000fe0600780c */ /* 0x000fda0003f06070 */
[----:B------:R-:W-:Y:S05]  /*0f80*/  @!P0 BRA `(.L_x_32) ;  /* 0x0000000000808947 */ /* 0x000fea0003800000 */
[----:B------:R-:W-:-:S13]  /*0f90*/  ISETP.GT.AND P0, PT, R3, 0xfe, PT ;  /* 0x000000fe0300780c */ /* 0x000fda0003f04270 */
[----:B------:R-:W-:Y:S05]  /*0fa0*/  @P0 BRA `(.L_x_33) ;  /* 0x00000000006c0947 */ /* 0x000fea0003800000 */
[----:B------:R-:W-:-:S13]  /*0fb0*/  ISETP.GE.AND P0, PT, R3, 0x1, PT ;  /* 0x000000010300780c */ /* 0x000fda0003f06270 */
[----:B------:R-:W-:Y:S05]  /*0fc0*/  @P0 BRA `(.L_x_34) ;  /* 0x0000000000740947 */ /* 0x000fea0003800000 */
[----:B------:R-:W-:Y:S02]  /*0fd0*/  ISETP.GE.AND P0, PT, R3, -0x18, PT ;  /* 0xffffffe80300780c */ /* 0x000fe40003f06270 */
[----:B------:R-:W-:-:S11]  /*0fe0*/  LOP3.LUT R0, R0, 0x80000000, RZ, 0xc0, !PT ;  /* 0x8000000000007812 */ /* 0x000fd600078ec0ff */
[----:B------:R-:W-:Y:S05]  /*0ff0*/  @!P0 BRA `(.L_x_34) ;  /* 0x0000000000688947 */ /* 0x000fea0003800000 */
[CCC-:B------:R-:W-:Y:S01]  /*1000*/  FFMA.RZ R6, R25.reuse, R23.reuse, R24.reuse ;  /* 0x0000001719067223 */ /* 0x1c0fe2000000c018 */
[CCC-:B------:R-:W-:Y:S01]  /*1010*/  FFMA.RP R7, R25.reuse, R23.reuse, R24.reuse ;  /* 0x0000001719077223 */ /* 0x1c0fe20000008018 */
[----:B------:R-:W-:Y:S01]  /*1020*/  FFMA.RM R24, R25, R23, R24 ;  /* 0x0000001719187223 */ /* 0x000fe20000004018 */
[C---:B------:R-:W-:Y:S01]  /*1030*/  VIADD R22, R3.reuse, 0x20 ;  /* 0x0000002003167836 */ /* 0x040fe20000000000 */
[C---:B------:R-:W-:Y:S02]  /*1040*/  ISETP.NE.AND P3, PT, R3.reuse, RZ, PT ;  /* 0x000000ff0300720c */ /* 0x040fe40003f65270 */
[----:B------:R-:W-:Y:S02]  /*1050*/  LOP3.LUT R6, R6, 0x7fffff, RZ, 0xc0, !PT ;  /* 0x007fffff06067812 */ /* 0x000fe400078ec0ff */
[----:B------:R-:W-:Y:S02]  /*1060*/  ISETP.NE.AND P1, PT, R3, RZ, PT ;  /* 0x000000ff0300720c */ /* 0x000fe40003f25270 */
[----:B------:R-:W-:-:S02]  /*1070*/  LOP3.LUT R23, R6, 0x800000, RZ, 0xfc, !PT ;  /* 0x0080000006177812 */ /* 0x000fc400078efcff */
[----:B------:R-:W-:Y:S02]  /*1080*/  IADD3 R3, PT, PT, -R3, RZ, RZ ;  /* 0x000000ff03037210 */ /* 0x000fe40007ffe1ff */
[----:B------:R-:W-:Y:S02]  /*1090*/  SHF.L.U32 R22, R23, R22, RZ ;  /* 0x0000001617167219 */ /* 0x000fe400000006ff */
[----:B------:R-:W-:Y:S02]  /*10a0*/  FSETP.NEU.FTZ.AND P0, PT, R7, R24, PT ;  /* 0x000000180700720b */ /* 0x000fe40003f1d000 */
[----:B------:R-:W-:Y:S02]  /*10b0*/  SEL R6, R3, RZ, P3 ;  /* 0x000000ff03067207 */ /* 0x000fe40001800000 */
[----:B------:R-:W-:Y:S02]  /*10c0*/  ISETP.NE.AND P1, PT, R22, RZ, P1 ;  /* 0x000000ff1600720c */ /* 0x000fe40000f25270 */
[----:B------:R-:W-:-:S02]  /*10d0*/  SHF.R.U32.HI R6, RZ, R6, R23 ;  /* 0x00000006ff067219 */ /* 0x000fc40000011617 */
[----:B------:R-:W-:Y:S02]  /*10e0*/  PLOP3.LUT P0, PT, P0, P1, PT, 0xf8, 0x8f ;  /* 0x00000000008f781c */ /* 0x000fe40000703f70 */
[----:B------:R-:W-:Y:S02]  /*10f0*/  SHF.R.U32.HI R3, RZ, 0x1, R6 ;  /* 0x00000001ff037819 */ /* 0x000fe40000011606 */
[----:B------:R-:W-:-:S04]  /*1100*/  SEL R22, RZ, 0x1, !P0 ;  /* 0x00000001ff167807 */ /* 0x000fc80004000000 */
[----:B------:R-:W-:-:S04]  /*1110*/  LOP3.LUT R7, R22, 0x1, R3, 0xf8, !PT ;  /* 0x0000000116077812 */ /* 0x000fc800078ef803 */
[----:B------:R-:W-:-:S05]  /*1120*/  LOP3.LUT R6, R7, R6, RZ, 0xc0, !PT ;  /* 0x0000000607067212 */ /* 0x000fca00078ec0ff */
[----:B------:R-:W-:-:S05]  /*1130*/  IMAD.IADD R3, R3, 0x1, R6 ;  /* 0x0000000103037824 */ /* 0x000fca00078e0206 */
[----:B------:R-:W-:Y:S01]  /*1140*/  LOP3.LUT R0, R3, R0, RZ, 0xfc, !PT ;  /* 0x0000000003007212 */ /* 0x000fe200078efcff */
[----:B------:R-:W-:Y:S06]  /*1150*/  BRA `(.L_x_34) ;  /* 0x0000000000107947 */ /* 0x000fec0003800000 */
.L_x_33:
[----:B------:R-:W-:-:S04]  /*1160*/  LOP3.LUT R0, R0, 0x80000000, RZ, 0xc0, !PT ;  /* 0x8000000000007812 */ /* 0x000fc800078ec0ff */
[----:B------:R-:W-:Y:S01]  /*1170*/  LOP3.LUT R0, R0, 0x7f800000, RZ, 0xfc, !PT ;  /* 0x7f80000000007812 */ /* 0x000fe200078efcff */
[----:B------:R-:W-:Y:S06]  /*1180*/  BRA `(.L_x_34) ;  /* 0x0000000000047947 */ /* 0x000fec0003800000 */
.L_x_32:
[----:B------:R-:W-:-:S07]  /*1190*/  LEA R0, R7, R0, 0x17 ;  /* 0x0000000007007211 */ /* 0x000fce00078eb8ff */
.L_x_34:
[----:B------:R-:W-:Y:S05]  /*11a0*/  BSYNC.RECONVERGENT B3 ;  /* 0x0000000000037941 */ /* 0x000fea0003800200 */
.L_x_31:
[----:B------:R-:W-:Y:S05]  /*11b0*/  BRA `(.L_x_35) ;  /* 0x0000000000207947 */ /* 0x000fea0003800000 */
.L_x_30:
[----:B------:R-:W-:-:S04]  /*11c0*/  LOP3.LUT R0, R0, 0x80000000, R3, 0x48, !PT ;  /* 0x8000000000007812 */ /* 0x000fc800078e4803 */
[----:B------:R-:W-:Y:S01]  /*11d0*/  LOP3.LUT R0, R0, 0x7f800000, RZ, 0xfc, !PT ;  /* 0x7f80000000007812 */ /* 0x000fe200078efcff */
[----:B------:R-:W-:Y:S06]  /*11e0*/  BRA `(.L_x_35) ;  /* 0x0000000000147947 */ /* 0x000fec0003800000 */
.L_x_29:
[----:B------:R-:W-:Y:S01]  /*11f0*/  LOP3.LUT R0, R0, 0x80000000, R3, 0x48, !PT ;  /* 0x8000000000007812 */ /* 0x000fe200078e4803 */
[----:B------:R-:W-:Y:S06]  /*1200*/  BRA `(.L_x_35) ;  /* 0x00000000000c7947 */ /* 0x000fec0003800000 */
.L_x_28:
[----:B------:R-:W0:Y:S01]  /*1210*/  MUFU.RSQ R0, -QNAN ;  /* 0xffc0000000007908 */ /* 0x000e220000001400 */
[----:B------:R-:W-:Y:S05]  /*1220*/  BRA `(.L_x_35) ;  /* 0x0000000000047947 */ /* 0x000fea0003800000 */
.L_x_27:
[----:B------:R-:W-:-:S07]  /*1230*/  FADD.FTZ R0, R3, R0 ;  /* 0x0000000003007221 */ /* 0x000fce0000010000 */
.L_x_35:
[----:B------:R-:W-:Y:S05]  /*1240*/  BSYNC.RECONVERGENT B2 ;  /* 0x0000000000027941 */ /* 0x000fea0003800200 */
.L_x_25:
[----:B------:R-:W-:Y:S02]  /*1250*/  HFMA2 R7, -RZ, RZ, 0, 0 ;  /* 0x00000000ff077431 */ /* 0x000fe400000001ff */
[----:B------:R-:W-:-:S04]  /*1260*/  IMAD.MOV.U32 R6, RZ, RZ, R4 ;  /* 0x000000ffff067224 */ /* 0x000fc800078e0004 */
[----:B0-----:R-:W-:Y:S05]  /*1270*/  RET.REL.NODEC R6 `(_Z32compute_current_road_poly_helperffiiiiPKfPi) ;  /* 0xffffffec06607950 */ /* 0x001fea0003c3ffff */
.L_x_36:
[----:B------:R-:W-:-:S00]  /*1280*/  BRA `(.L_x_36) ;  /* 0xfffffffc00fc7947 */ /* 0x000fc0000383ffff */
[----:B------:R-:W-:-:S00]  /*1290*/  NOP ;  /* 0x0000000000007918 */ /* 0x000fc00000000000 */
        /* <DEDUP_REMOVED lines=14> */
.L_x_159:


//--------------------- .text._Z32compute_optimality_metric_helperfffPKfS0_S0_iPKiPf --------------------------
	.section	.text._Z32compute_optimality_metric_helperfffPKfS0_S0_iPKiPf,"ax",@progbits
	.align	128
        .global         _Z32compute_optimality_metric_helperfffPKfS0_S0_iPKiPf
        .type           _Z32compute_optimality_metric_helperfffPKfS0_S0_iPKiPf,@function
        .size           _Z32compute_optimality_metric_helperfffPKfS0_S0_iPKiPf,(.L_x_161 - _Z32compute_optimality_metric_helperfffPKfS0_S0_iPKiPf)
        .other          _Z32compute_optimality_metric_helperfffPKfS0_S0_iPKiPf,@"STO_CUDA_ENTRY STV_DEFAULT"
_Z32compute_optimality_metric_helperfffPKfS0_S0_iPKiPf:
.text._Z32compute_optimality_metric_helperfffPKfS0_S0_iPKiPf:
[----:B------:R-:W-:Y:S01]  /*0000*/  LDC R1, c[0x0][0x37c] ;  /* 0x0000df00ff017b82 */ /* 0x000fe20000000800 */
[----:B------:R-:W0:Y:S07]  /*0010*/  S2R R2, SR_TID.X ;  /* 0x0000000000027919 */ /* 0x000e2e0000002100 */
[----:B------:R-:W0:Y:S01]  /*0020*/  S2UR UR4, SR_CTAID.X ;  /* 0x00000000000479c3 */ /* 0x000e220000002500 */
[----:B------:R-:W1:Y:S07]  /*0030*/  LDCU UR5, c[0x0][0x3a8] ;  /* 0x00007500ff0577ac */ /* 0x000e6e0008000800 */
[----:B------:R-:W0:Y:S02]  /*0040*/  LDC R3, c[0x0][0x360] ;  /* 0x0000d800ff037b82 */ /* 0x000e240000000800 */
[----:B0-----:R-:W-:-:S05]  /*0050*/  IMAD R2, R3, UR4, R2 ;  /* 0x0000000403027c24 */ /* 0x001fca000f8e0202 */
[----:B-1----:R-:W-:-:S13]  /*0060*/  ISETP.GE.AND P0, PT, R2, UR5, PT ;  /* 0x0000000502007c0c */ /* 0x002fda000bf06270 */
[----:B------:R-:W-:Y:S05]  /*0070*/  @P0 EXIT ;  /* 0x000000000000094d */ /* 0x000fea0003800000 */
[----:B------:R-:W0:Y:S01]  /*0080*/  LDC.64 R14, c[0x0][0x3b8] ;  /* 0x0000ee00ff0e7b82 */ /* 0x000e220000000a00 */
[----:B------:R-:W1:Y:S01]  /*0090*/  LDCU UR4, c[0x0][0x370] ;  /* 0x00006e00ff0477ac */ /* 0x000e620008000800 */
[----:B------:R-:W2:Y:S06]  /*00a0*/  LDCU.64 UR6, c[0x0][0x358] ;  /* 0x00006b00ff0677ac */ /* 0x000eac0008000a00 */
[----:B------:R-:W3:Y:S01]  /*00b0*/  LDC.64 R12, c[0x0][0x3b0] ;  /* 0x0000ec00ff0c7b82 */ /* 0x000ee20000000a00 */
[----:B------:R-:W4:Y:S01]  /*00c0*/  LDCU UR14, c[0x0][0x3a8] ;  /* 0x00007500ff0e77ac */ /* 0x000f220008000800 */
[----:B------:R-:W0:Y:S06]  /*00d0*/  LDCU UR5, c[0x0][0x380] ;  /* 0x00007000ff0577ac */ /* 0x000e2c0008000800 */
[----:B------:R-:W0:Y:S01]  /*00e0*/  LDC.64 R10, c[0x0][0x390] ;  /* 0x0000e400ff0a7b82 */ /* 0x000e220000000a00 */
[----:B------:R-:W0:Y:S01]  /*00f0*/  LDCU UR8, c[0x0][0x384] ;  /* 0x00007080ff0877ac */ /* 0x000e220008000800 */
[----:B-1----:R-:W-:Y:S01]  /*0100*/  IMAD R3, R3, UR4, RZ ;  /* 0x0000000403037c24 */ /* 0x002fe2000f8e02ff */
[----:B------:R-:W1:Y:S05]  /*0110*/  LDCU UR9, c[0x0][0x388] ;  /* 0x00007100ff0977ac */ /* 0x000e6a0008000800 */
[----:B------:R-:W0:Y:S08]  /*0120*/  LDC.64 R8, c[0x0][0x398] ;  /* 0x0000e600ff087b82 */ /* 0x000e300000000a00 */
[----:B--2-4-:R-:W0:Y:S02]  /*0130*/  LDC.64 R6, c[0x0][0x3a0] ;  /* 0x0000e800ff067b82 */ /* 0x014e240000000a00 */
.L_x_51:
[----:B0-23--:R-:W-:-:S06]  /*0140*/  IMAD.WIDE R4, R2, 0x4, R12 ;  /* 0x0000000402047825 */ /* 0x00dfcc00078e020c */
[----:B------:R-:W2:Y:S01]  /*0150*/  LDG.E R4, desc[UR6][R4.64] ;  /* 0x0000000604047981 */ /* 0x000ea2000c1e1900 */
[----:B------:R-:W-:Y:S01]  /*0160*/  BSSY.RECONVERGENT B0, `(.L_x_37) ;  /* 0x0000075000007945 */ /* 0x000fe20003800200 */
[----:B--2---:R-:W-:-:S13]  /*0170*/  ISETP.NE.AND P0, PT, R4, 0x1, PT ;  /* 0x000000010400780c */ /* 0x004fda0003f05270 */
[----:B------:R-:W-:Y:S05]  /*0180*/  @P0 BRA `(.L_x_38) ;  /* 0x0000000400bc0947 */ /* 0x000fea0003800000 */
[----:B0-----:R-:W-:-:S06]  /*0190*/  IMAD.WIDE R16, R2, 0x4, R10 ;  /* 0x0000000402107825 */ /* 0x001fcc00078e020a */
[----:B------:R-:W2:Y:S01]  /*01a0*/  LDG.E R16, desc[UR6][R16.64] ;  /* 0x0000000610107981 */ /* 0x000ea2000c1e1900 */
[----:B------:R-:W-:Y:S01]  /*01b0*/  BSSY.RECONVERGENT B1, `(.L_x_39) ;  /* 0x0000008000017945 */ /* 0x000fe20003800200 */
[----:B------:R-:W-:Y:S01]  /*01c0*/  IMAD.MOV.U32 R4, RZ, RZ, RZ ;  /* 0x000000ffff047224 */ /* 0x000fe200078e00ff */
[----:B------:R-:W-:Y:S01]  /*01d0*/  MOV R0, 0x230 ;  /* 0x0000023000007802 */ /* 0x000fe20000000f00 */
[----:B------:R-:W-:Y:S02]  /*01e0*/  IMAD.MOV.U32 R35, RZ, RZ, 0x40000000 ;  /* 0x40000000ff237424 */ /* 0x000fe400078e00ff */
[----:B--2---:R-:W-:-:S04]  /*01f0*/  FADD R18, R16, -UR5 ;  /* 0x8000000510127e21 */ /* 0x004fc80008000000 */
[----:B------:R-:W0:Y:S02]  /*0200*/  F2F.F64.F32 R20, R18 ;  /* 0x0000001200147310 */ /* 0x000e240000201800 */
[----:B0-----:R-:W-:-:S11]  /*0210*/  DADD R28, -RZ, |R20| ;  /* 0x00000000ff1c7229 */ /* 0x001fd60000000514 */
[----:B-1----:R-:W-:Y:S05]  /*0220*/  CALL.REL.NOINC `($_Z32compute_optimality_metric_helperfffPKfS0_S0_iPKiPf$__internal_accurate_pow) ;  /* 0x0000000800707944 */ /* 0x002fea0003c00000 */
[----:B------:R-:W-:Y:S05]  /*0230*/  BSYNC.RECONVERGENT B1 ;  /* 0x0000000000017941 */ /* 0x000fea0003800200 */
.L_x_39:
[----:B------:R-:W-:-:S05]  /*0240*/  IMAD.WIDE R28, R2, 0x4, R8 ;  /* 0x00000004021c7825 */ /* 0x000fca00078e0208 */
[----:B------:R-:W2:Y:S01]  /*0250*/  LDG.E R5, desc[UR6][R28.64] ;  /* 0x000000061c057981 */ /* 0x000ea2000c1e1900 */
[----:B------:R-:W-:Y:S01]  /*0260*/  DADD R22, R20, 2 ;  /* 0x4000000014167429 */ /* 0x000fe20000000000 */
[C---:B------:R-:W-:Y:S01]  /*0270*/  FSETP.NEU.AND P1, PT, R18.reuse, RZ, PT ;  /* 0x000000ff1200720b */ /* 0x040fe20003f2d000 */
[----:B------:R-:W-:Y:S01]  /*0280*/  BSSY.RECONVERGENT B1, `(.L_x_40) ;  /* 0x0000010000017945 */ /* 0x000fe20003800200 */
[----:B------:R-:W-:Y:S02]  /*0290*/  FSETP.NEU.AND P0, PT, R18, 1, PT ;  /* 0x3f8000001200780b */ /* 0x000fe40003f0d000 */
[----:B------:R-:W-:Y:S02]  /*02a0*/  FSEL R24, R24, RZ, P1 ;  /* 0x000000ff18187208 */ /* 0x000fe40000800000 */
[----:B------:R-:W-:-:S03]  /*02b0*/  FSEL R25, R26, RZ, P1 ;  /* 0x000000ff1a197208 */ /* 0x000fc60000800000 */
[----:B------:R-:W-:-:S04]  /*02c0*/  LOP3.LUT R22, R23, 0x7ff00000, RZ, 0xc0, !PT ;  /* 0x7ff0000017167812 */ /* 0x000fc800078ec0ff */
[----:B------:R-:W-:Y:S01]  /*02d0*/  ISETP.NE.AND P2, PT, R22, 0x7ff00000, PT ;  /* 0x7ff000001600780c */ /* 0x000fe20003f45270 */
[----:B--2---:R-:W-:-:S04]  /*02e0*/  FADD R5, R5, -UR8 ;  /* 0x8000000805057e21 */ /* 0x004fc80008000000 */
[----:B------:R-:W0:Y:S02]  /*02f0*/  F2F.F64.F32 R16, R5 ;  /* 0x0000000500107310 */ /* 0x000e240000201800 */
[----:B0-----:R-:W-:-:S06]  /*0300*/  DADD R28, -RZ, |R16| ;  /* 0x00000000ff1c7229 */ /* 0x001fcc0000000510 */
[----:B------:R-:W-:Y:S05]  /*0310*/  @P2 BRA `(.L_x_41) ;  /* 0x0000000000182947 */ /* 0x000fea0003800000 */
[----:B------:R-:W-:-:S13]  /*0320*/  FSETP.NAN.AND P1, PT, R18, R18, PT ;  /* 0x000000121200720b */ /* 0x000fda0003f28000 */
[----:B------:R-:W-:Y:S01]  /*0330*/  @P1 DADD R24, R20, 2 ;  /* 0x4000000014181429 */ /* 0x000fe20000000000 */
[----:B------:R-:W-:Y:S10]  /*0340*/  @P1 BRA `(.L_x_41) ;  /* 0x00000000000c1947 */ /* 0x000ff40003800000 */
[----:B------:R-:W-:-:S14]  /*0350*/  DSETP.NEU.AND P1, PT, |R20|, +INF , PT ;  /* 0x7ff000001400742a */ /* 0x000fdc0003f2d200 */
[----:B------:R-:W-:Y:S02]  /*0360*/  @!P1 IMAD.MOV.U32 R24, RZ, RZ, 0x0 ;  /* 0x00000000ff189424 */ /* 0x000fe400078e00ff */
[----:B------:R-:W-:-:S07]  /*0370*/  @!P1 IMAD.MOV.U32 R25, RZ, RZ, 0x7ff00000 ;  /* 0x7ff00000ff199424 */ /* 0x000fce00078e00ff */
.L_x_41:
[----:B------:R-:W-:Y:S05]  /*0380*/  BSYNC.RECONVERGENT B1 ;  /* 0x0000000000017941 */ /* 0x000fea0003800200 */
.L_x_40:
[----:B------:R-:W-:Y:S01]  /*0390*/  BSSY.RECONVERGENT B1, `(.L_x_42) ;  /* 0x0000006000017945 */ /* 0x000fe20003800200 */
[----:B------:R-:W-:Y:S01]  /*03a0*/  FSEL R18, R24, RZ, P0 ;  /* 0x000000ff18127208 */ /* 0x000fe20000000000 */
[----:B------:R-:W-:Y:S01]  /*03b0*/  IMAD.MOV.U32 R35, RZ, RZ, 0x40100000 ;  /* 0x40100000ff237424 */ /* 0x000fe200078e00ff */
[----:B------:R-:W-:Y:S02]  /*03c0*/  FSEL R19, R25, 1.875, P0 ;  /* 0x3ff0000019137808 */ /* 0x000fe40000000000 */
[----:B------:R-:W-:-:S07]  /*03d0*/  MOV R0, 0x3f0 ;  /* 0x000003f000007802 */ /* 0x000fce0000000f00 */
[----:B------:R-:W-:Y:S05]  /*03e0*/  CALL.REL.NOINC `($_Z32compute_optimality_metric_helperfffPKfS0_S0_iPKiPf$__internal_accurate_pow) ;  /* 0x0000000800007944 */ /* 0x000fea0003c00000 */
[----:B------:R-:W-:Y:S05]  /*03f0*/  BSYNC.RECONVERGENT B1 ;  /* 0x0000000000017941 */ /* 0x000fea0003800200 */
.L_x_42:
[----:B------:R-:W-:-:S06]  /*0400*/  IMAD.WIDE R28, R2, 0x4, R6 ;  /* 0x00000004021c7825 */ /* 0x000fcc00078e0206 */
        /* <DEDUP_REMOVED lines=19> */
.L_x_44:
[----:B------:R-:W-:Y:S05]  /*0540*/  BSYNC.RECONVERGENT B1 ;  /* 0x0000000000017941 */ /* 0x000fea0003800200 */
.L_x_43:
[----:B------:R-:W-:Y:S01]  /*0550*/  FSEL R16, R24, RZ, P0 ;  /* 0x000000ff18107208 */ /* 0x000fe20000000000 */
[----:B------:R-:W-:Y:S01]  /*0560*/  BSSY.RECONVERGENT B1, `(.L_x_45) ;  /* 0x0000006000017945 */ /* 0x000fe20003800200 */
[----:B------:R-:W-:Y:S02]  /*0570*/  FSEL R17, R25, 1.875, P0 ;  /* 0x3ff0000019117808 */ /* 0x000fe40000000000 */
[----:B------:R-:W-:Y:S02]  /*0580*/  MOV R35, 0x40100000 ;  /* 0x4010000000237802 */ /* 0x000fe40000000f00 */
[----:B------:R-:W-:Y:S02]  /*0590*/  MOV R0, 0x5c0 ;  /* 0x000005c000007802 */ /* 0x000fe40000000f00 */
[----:B------:R-:W-:-:S11]  /*05a0*/  DADD R18, R18, R16 ;  /* 0x0000000012127229 */ /* 0x000fd60000000010 */
[----:B------:R-:W-:Y:S05]  /*05b0*/  CALL.REL.NOINC `($_Z32compute_optimality_metric_helperfffPKfS0_S0_iPKiPf$__internal_accurate_pow) ;  /* 0x00000004008c7944 */ /* 0x000fea0003c00000 */
[----:B------:R-:W-:Y:S05]  /*05c0*/  BSYNC.RECONVERGENT B1 ;  /* 0x0000000000017941 */ /* 0x000fea0003800200 */
.L_x_45:
[----:B------:R-:W-:Y:S01]  /*05d0*/  DADD R4, R20, 4 ;  /* 0x4010000014047429 */ /* 0x000fe20000000000 */
[C---:B------:R-:W-:Y:S01]  /*05e0*/  FSETP.NEU.AND P1, PT, R34.reuse, RZ, PT ;  /* 0x000000ff2200720b */ /* 0x040fe20003f2d000 */
[----:B------:R-:W-:Y:S01]  /*05f0*/  BSSY.RECONVERGENT B1, `(.L_x_46) ;  /* 0x000000d000017945 */ /* 0x000fe20003800200 */
[----:B------:R-:W-:Y:S02]  /*0600*/  FSETP.NEU.AND P0, PT, R34, 1, PT ;  /* 0x3f8000002200780b */ /* 0x000fe40003f0d000 */
[----:B------:R-:W-:Y:S02]  /*0610*/  FSEL R24, R24, RZ, P1 ;  /* 0x000000ff18187208 */ /* 0x000fe40000800000 */
[----:B------:R-:W-:-:S03]  /*0620*/  FSEL R25, R26, RZ, P1 ;  /* 0x000000ff1a197208 */ /* 0x000fc60000800000 */
[----:B------:R-:W-:-:S04]  /*0630*/  LOP3.LUT R4, R5, 0x7ff00000, RZ, 0xc0, !PT ;  /* 0x7ff0000005047812 */ /* 0x000fc800078ec0ff */
[----:B------:R-:W-:-:S13]  /*0640*/  ISETP.NE.AND P2, PT, R4, 0x7ff00000, PT ;  /* 0x7ff000000400780c */ /* 0x000fda0003f45270 */
[----:B------:R-:W-:Y:S05]  /*0650*/  @P2 BRA `(.L_x_47) ;  /* 0x0000000000182947 */ /* 0x000fea0003800000 */
[----:B------:R-:W-:-:S13]  /*0660*/  FSETP.NAN.AND P1, PT, R34, R34, PT ;  /* 0x000000222200720b */ /* 0x000fda0003f28000 */
[----:B------:R-:W-:Y:S01]  /*0670*/  @P1 DADD R24, R20, 4 ;  /* 0x4010000014181429 */ /* 0x000fe20000000000 */
[----:B------:R-:W-:Y:S10]  /*0680*/  @P1 BRA `(.L_x_47) ;  /* 0x00000000000c1947 */ /* 0x000ff40003800000 */
[----:B------:R-:W-:-:S14]  /*0690*/  DSETP.NEU.AND P1, PT, |R20|, +INF , PT ;  /* 0x7ff000001400742a */ /* 0x000fdc0003f2d200 */
[----:B------:R-:W-:Y:S02]  /*06a0*/  @!P1 IMAD.MOV.U32 R24, RZ, RZ, 0x0 ;  /* 0x00000000ff189424 */ /* 0x000fe400078e00ff */
[----:B------:R-:W-:-:S07]  /*06b0*/  @!P1 IMAD.MOV.U32 R25, RZ, RZ, 0x7ff00000 ;  /* 0x7ff00000ff199424 */ /* 0x000fce00078e00ff */
.L_x_47:
[----:B------:R-:W-:Y:S05]  /*06c0*/  BSYNC.RECONVERGENT B1 ;  /* 0x0000000000017941 */ /* 0x000fea0003800200 */
.L_x_46:
[----:B------:R-:W-:Y:S01]  /*06d0*/  FSEL R4, R24, RZ, P0 ;  /* 0x000000ff18047208 */ /* 0x000fe20000000000 */
[----:B------:R-:W-:Y:S01]  /*06e0*/  IMAD.MOV.U32 R20, RZ, RZ, 0x0 ;  /* 0x00000000ff147424 */ /* 0x000fe200078e00ff */
[----:B------:R-:W-:Y:S01]  /*06f0*/  FSEL R5, R25, 1.875, P0 ;  /* 0x3ff0000019057808 */ /* 0x000fe20000000000 */
[----:B------:R-:W-:Y:S01]  /*0700*/  IMAD.MOV.U32 R21, RZ, RZ, 0x3fd80000 ;  /* 0x3fd80000ff157424 */ /* 0x000fe200078e00ff */
[----:B------:R-:W-:Y:S04]  /*0710*/  BSSY.RECONVERGENT B1, `(.L_x_48) ;  /* 0x0000012000017945 */ /* 0x000fe80003800200 */
[----:B------:R-:W-:-:S06]  /*0720*/  DADD R18, R18, R4 ;  /* 0x0000000012127229 */ /* 0x000fcc0000000004 */
[----:B------:R-:W0:Y:S04]  /*0730*/  MUFU.RSQ64H R5, R19 ;  /* 0x0000001300057308 */ /* 0x000e280000001c00 */
[----:B------:R-:W-:-:S05]  /*0740*/  VIADD R4, R19, 0xfcb00000 ;  /* 0xfcb0000013047836 */ /* 0x000fca0000000000 */
[----:B------:R-:W-:Y:S01]  /*0750*/  ISETP.GE.U32.AND P0, PT, R4, 0x7ca00000, PT ;  /* 0x7ca000000400780c */ /* 0x000fe20003f06070 */
[----:B0-----:R-:W-:-:S08]  /*0760*/  DMUL R16, R4, R4 ;  /* 0x0000000404107228 */ /* 0x001fd00000000000 */
[----:B------:R-:W-:-:S08]  /*0770*/  DFMA R16, R18, -R16, 1 ;  /* 0x3ff000001210742b */ /* 0x000fd00000000810 */
[----:B------:R-:W-:Y:S02]  /*0780*/  DFMA R20, R16, R20, 0.5 ;  /* 0x3fe000001014742b */ /* 0x000fe40000000014 */
[----:B------:R-:W-:-:S08]  /*0790*/  DMUL R16, R4, R16 ;  /* 0x0000001004107228 */ /* 0x000fd00000000000 */
[----:B------:R-:W-:-:S08]  /*07a0*/  DFMA R22, R20, R16, R4 ;  /* 0x000000101416722b */ /* 0x000fd00000000004 */
[----:B------:R-:W-:Y:S02]  /*07b0*/  DMUL R24, R18, R22 ;  /* 0x0000001612187228 */ /* 0x000fe40000000000 */
[----:B------:R-:W-:Y:S01]  /*07c0*/  VIADD R21, R23, 0xfff00000 ;  /* 0xfff0000017157836 */ /* 0x000fe20000000000 */
[----:B------:R-:W-:-:S05]  /*07d0*/  MOV R20, R22 ;  /* 0x0000001600147202 */ /* 0x000fca0000000f00 */
[----:B------:R-:W-:-:S08]  /*07e0*/  DFMA R26, R24, -R24, R18 ;  /* 0x80000018181a722b */ /* 0x000fd00000000012 */
[----:B------:R-:W-:Y:S01]  /*07f0*/  DFMA R16, R26, R20, R24 ;  /* 0x000000141a10722b */ /* 0x000fe20000000018 */
[----:B------:R-:W-:Y:S10]  /*0800*/  @!P0 BRA `(.L_x_49) ;  /* 0x0000000000088947 */ /* 0x000ff40003800000 */
[----:B------:R-:W-:-:S07]  /*0810*/  MOV R0, 0x830 ;  /* 0x0000083000007802 */ /* 0x000fce0000000f00 */
[----:B------:R-:W-:Y:S05]  /*0820*/  CALL.REL.NOINC `($__internal_1_$__cuda_sm20_dsqrt_rn_f64_mediumpath_v1) ;  /* 0x0000000000347944 */ /* 0x000fea0003c00000 */
.L_x_49:
[----:B------:R-:W-:Y:S05]  /*0830*/  BSYNC.RECONVERGENT B1 ;  /* 0x0000000000017941 */ /* 0x000fea0003800200 */
.L_x_48:
[----:B------:R-:W0:Y:S01]  /*0840*/  F2F.F32.F64 R17, R16 ;  /* 0x0000001000117310 */ /* 0x000e220000301000 */
[----:B------:R-:W-:-:S05]  /*0850*/  IMAD.WIDE R4, R2, 0x4, R14 ;  /* 0x0000000402047825 */ /* 0x000fca00078e020e */
[----:B0-----:R0:W-:Y:S01]  /*0860*/  STG.E desc[UR6][R4.64], R17 ;  /* 0x0000001104007986 */ /* 0x0011e2000c101906 */
[----:B------:R-:W-:Y:S05]  /*0870*/  BRA `(.L_x_50) ;  /* 0x00000000000c7947 */ /* 0x000fea0003800000 */
.L_x_38:
[----:B------:R-:W-:Y:S02]  /*0880*/  IMAD.MOV.U32 R17, RZ, RZ, 0x56b5e621 ;  /* 0x56b5e621ff117424 */ /* 0x000fe400078e00ff */
[----:B0-----:R-:W-:-:S05]  /*0890*/  IMAD.WIDE R4, R2, 0x4, R14 ;  /* 0x0000000402047825 */ /* 0x001fca00078e020e */
[----:B------:R2:W-:Y:S02]  /*08a0*/  STG.E desc[UR6][R4.64], R17 ;  /* 0x0000001104007986 */ /* 0x0005e4000c101906 */
.L_x_50:
[----:B-1----:R-:W-:Y:S05]  /*08b0*/  BSYNC.RECONVERGENT B0 ;  /* 0x0000000000007941 */ /* 0x002fea0003800200 */
.L_x_37:
[----:B------:R-:W-:-:S05]  /*08c0*/  IMAD.IADD R2, R3, 0x1, R2 ;  /* 0x0000000103027824 */ /* 0x000fca00078e0202 */
[----:B------:R-:W-:-:S13]  /*08d0*/  ISETP.GE.AND P0, PT, R2, UR14, PT ;  /* 0x0000000e02007c0c */ /* 0x000fda000bf06270 */
[----:B------:R-:W-:Y:S05]  /*08e0*/  @!P0 BRA `(.L_x_51) ;  /* 0xfffffff800148947 */ /* 0x000fea000383ffff */
[----:B------:R-:W-:Y:S05]  /*08f0*/  EXIT ;  /* 0x000000000000794d */ /* 0x000fea0003800000 */
        .weak           $__internal_1_$__cuda_sm20_dsqrt_rn_f64_mediumpath_v1
        .type           $__internal_1_$__cuda_sm20_dsqrt_rn_f64_mediumpath_v1,@function
        .size           $__internal_1_$__cuda_sm20_dsqrt_rn_f64_mediumpath_v1,($_Z32compute_optimality_metric_helperfffPKfS0_S0_iPKiPf$__internal_accurate_pow - $__internal_1_$__cuda_sm20_dsqrt_rn_f64_mediumpath_v1)
$__internal_1_$__cuda_sm20_dsqrt_rn_f64_mediumpath_v1:
[----:B------:R-:W-:Y:S01]  /*0900*/  ISETP.GE.U32.AND P0, PT, R4, -0x3400000, PT ;  /* 0xfcc000000400780c */ /* 0x000fe20003f06070 */
[----:B------:R-:W-:Y:S01]  /*0910*/  BSSY.RECONVERGENT B2, `(.L_x_52) ;  /* 0x0000028000027945 */ /* 0x000fe20003800200 */
[----:B------:R-:W-:Y:S01]  /*0920*/  IMAD.MOV.U32 R20, RZ, RZ, R22 ;  /* 0x000000ffff147224 */ /* 0x000fe200078e0016 */
[----:B------:R-:W-:Y:S01]  /*0930*/  MOV R5, R27 ;  /* 0x0000001b00057202 */ /* 0x000fe20000000f00 */
[----:B------:R-:W-:Y:S02]  /*0940*/  IMAD.MOV.U32 R16, RZ, RZ, R18 ;  /* 0x000000ffff107224 */ /* 0x000fe400078e0012 */
[----:B------:R-:W-:Y:S02]  /*0950*/  IMAD.MOV.U32 R17, RZ, RZ, R19 ;  /* 0x000000ffff117224 */ /* 0x000fe400078e0013 */
[----:B------:R-:W-:-:S05]  /*0960*/  IMAD.MOV.U32 R4, RZ, RZ, R26 ;  /* 0x000000ffff047224 */ /* 0x000fca00078e001a */
[----:B------:R-:W-:Y:S05]  /*0970*/  @!P0 BRA `(.L_x_53) ;  /* 0x0000000000208947 */ /* 0x000fea0003800000 */
[----:B------:R-:W-:-:S10]  /*0980*/  DFMA.RM R4, R4, R20, R24 ;  /* 0x000000140404722b */ /* 0x000fd40000004018 */
[----:B------:R-:W-:-:S05]  /*0990*/  IADD3 R18, P0, PT, R4, 0x1, RZ ;  /* 0x0000000104127810 */ /* 0x000fca0007f1e0ff */
[----:B------:R-:W-:-:S06]  /*09a0*/  IMAD.X R19, RZ, RZ, R5, P0 ;  /* 0x000000ffff137224 */ /* 0x000fcc00000e0605 */
[----:B------:R-:W-:-:S08]  /*09b0*/  DFMA.RP R16, -R4, R18, R16 ;  /* 0x000000120410722b */ /* 0x000fd00000008110 */
[----:B------:R-:W-:-:S06]  /*09c0*/  DSETP.GT.AND P0, PT, R16, RZ, PT ;  /* 0x000000ff1000722a */ /* 0x000fcc0003f04000 */
[----:B------:R-:W-:Y:S02]  /*09d0*/  FSEL R4, R18, R4, P0 ;  /* 0x0000000412047208 */ /* 0x000fe40000000000 */
[----:B------:R-:W-:Y:S01]  /*09e0*/  FSEL R5, R19, R5, P0 ;  /* 0x0000000513057208 */ /* 0x000fe20000000000 */
[----:B------:R-:W-:Y:S06]  /*09f0*/  BRA `(.L_x_54) ;  /* 0x0000000000647947 */ /* 0x000fec0003800000 */
.L_x_53:
[----:B------:R-:W-:-:S14]  /*0a00*/  DSETP.NE.AND P0, PT, R16, RZ, PT ;  /* 0x000000ff1000722a */ /* 0x000fdc0003f05000 */
[----:B------:R-:W-:Y:S05]  /*0a10*/  @!P0 BRA `(.L_x_55) ;  /* 0x0000000000588947 */ /* 0x000fea0003800000 */
[----:B------:R-:W-:-:S13]  /*0a20*/  ISETP.GE.AND P0, PT, R17, RZ, PT ;  /* 0x000000ff1100720c */ /* 0x000fda0003f06270 */
[----:B------:R-:W-:Y:S02]  /*0a30*/  @!P0 IMAD.MOV.U32 R4, RZ, RZ, 0x0 ;  /* 0x00000000ff048424 */ /* 0x000fe400078e00ff */
[----:B------:R-:W-:Y:S01]  /*0a40*/  @!P0 IMAD.MOV.U32 R5, RZ, RZ, -0x80000 ;  /* 0xfff80000ff058424 */ /* 0x000fe200078e00ff */
[----:B------:R-:W-:Y:S06]  /*0a50*/  @!P0 BRA `(.L_x_54) ;  /* 0x00000000004c8947 */ /* 0x000fec0003800000 */
[----:B------:R-:W-:-:S13]  /*0a60*/  ISETP.GT.AND P0, PT, R17, 0x7fefffff, PT ;  /* 0x7fefffff1100780c */ /* 0x000fda0003f04270 */
[----:B------:R-:W-:Y:S05]  /*0a70*/  @P0 BRA `(.L_x_55) ;  /* 0x0000000000400947 */ /* 0x000fea0003800000 */
[----:B------:R-:W-:Y:S01]  /*0a80*/  DMUL R4, R16, 8.11296384146066816958e+31 ;  /* 0x4690000010047828 */ /* 0x000fe20000000000 */
[----:B------:R-:W-:Y:S02]  /*0a90*/  IMAD.MOV.U32 R20, RZ, RZ, 0x0 ;  /* 0x00000000ff147424 */ /* 0x000fe400078e00ff */
[----:B------:R-:W-:Y:S02]  /*0aa0*/  IMAD.MOV.U32 R16, RZ, RZ, RZ ;  /* 0x000000ffff107224 */ /* 0x000fe400078e00ff */
[----:B------:R-:W-:Y:S01]  /*0ab0*/  IMAD.MOV.U32 R21, RZ, RZ, 0x3fd80000 ;  /* 0x3fd80000ff157424 */ /* 0x000fe200078e00ff */
[----:B------:R-:W0:Y:S03]  /*0ac0*/  MUFU.RSQ64H R17, R5 ;  /* 0x0000000500117308 */ /* 0x000e260000001c00 */
[----:B0-----:R-:W-:-:S08]  /*0ad0*/  DMUL R18, R16, R16 ;  /* 0x0000001010127228 */ /* 0x001fd00000000000 */
[----:B------:R-:W-:-:S08]  /*0ae0*/  DFMA R18, R4, -R18, 1 ;  /* 0x3ff000000412742b */ /* 0x000fd00000000812 */
[----:B------:R-:W-:Y:S02]  /*0af0*/  DFMA R20, R18, R20, 0.5 ;  /* 0x3fe000001214742b */ /* 0x000fe40000000014 */
[----:B------:R-:W-:-:S08]  /*0b00*/  DMUL R18, R16, R18 ;  /* 0x0000001210127228 */ /* 0x000fd00000000000 */
[----:B------:R-:W-:-:S08]  /*0b10*/  DFMA R18, R20, R18, R16 ;  /* 0x000000121412722b */ /* 0x000fd00000000010 */
[----:B------:R-:W-:Y:S02]  /*0b20*/  DMUL R16, R4, R18 ;  /* 0x0000001204107228 */ /* 0x000fe40000000000 */
[----:B------:R-:W-:-:S06]  /*0b30*/  IADD3 R19, PT, PT, R19, -0x100000, RZ ;  /* 0xfff0000013137810 */ /* 0x000fcc0007ffe0ff */
[----:B------:R-:W-:-:S08]  /*0b40*/  DFMA R20, R16, -R16, R4 ;  /* 0x800000101014722b */ /* 0x000fd00000000004 */
[----:B------:R-:W-:-:S10]  /*0b50*/  DFMA R4, R18, R20, R16 ;  /* 0x000000141204722b */ /* 0x000fd40000000010 */
[----:B------:R-:W-:Y:S01]  /*0b60*/  VIADD R5, R5, 0xfcb00000 ;  /* 0xfcb0000005057836 */ /* 0x000fe20000000000 */
[----:B------:R-:W-:Y:S06]  /*0b70*/  BRA `(.L_x_54) ;  /* 0x0000000000047947 */ /* 0x000fec0003800000 */
.L_x_55:
[----:B------:R-:W-:-:S11]  /*0b80*/  DADD R4, R16, R16 ;  /* 0x0000000010047229 */ /* 0x000fd60000000010 */
.L_x_54:
[----:B------:R-:W-:Y:S05]  /*0b90*/  BSYNC.RECONVERGENT B2 ;  /* 0x0000000000027941 */ /* 0x000fea0003800200 */
.L_x_52:
[----:B------:R-:W-:Y:S02]  /*0ba0*/  IMAD.MOV.U32 R16, RZ, RZ, R4 ;  /* 0x000000ffff107224 */ /* 0x000fe400078e0004 */
[----:B------:R-:W-:Y:S02]  /*0bb0*/  IMAD.MOV.U32 R17, RZ, RZ, R5 ;  /* 0x000000ffff117224 */ /* 0x000fe400078e0005 */
[----:B------:R-:W-:Y:S02]  /*0bc0*/  IMAD.MOV.U32 R4, RZ, RZ, R0 ;  /* 0x000000ffff047224 */ /* 0x000fe400078e0000 */
[----:B------:R-:W-:-:S04]  /*0bd0*/  IMAD.MOV.U32 R5, RZ, RZ, 0x0 ;  /* 0x00000000ff057424 */ /* 0x000fc800078e00ff */
[----:B------:R-:W-:Y:S05]  /*0be0*/  RET.REL.NODEC R4 `(_Z32compute_optimality_metric_helperfffPKfS0_S0_iPKiPf) ;  /* 0xfffffff404047950 */ /* 0x000fea0003c3ffff */
        .type           $_Z32compute_optimality_metric_helperfffPKfS0_S0_iPKiPf$__internal_accurate_pow,@function
        .size           $_Z32compute_optimality_metric_helperfffPKfS0_S0_iPKiPf$__internal_accurate_pow,(.L_x_161 - $_Z32compute_optimality_metric_helperfffPKfS0_S0_iPKiPf$__internal_accurate_pow)
$_Z32compute_optimality_metric_helperfffPKfS0_S0_iPKiPf$__internal_accurate_pow:
[----:B------:R-:W-:Y:S01]  /*0bf0*/  ISETP.GT.U32.AND P0, PT, R29, 0xfffff, PT ;  /* 0x000fffff1d00780c */ /* 0x000fe20003f04070 */
[----:B------:R-:W-:Y:S01]  /*0c00*/  IMAD.MOV.U32 R22, RZ, RZ, R29 ;  /* 0x000000ffff167224 */ /* 0x000fe200078e001d */
[----:B------:R-:W-:Y:S01]  /*0c10*/  UMOV UR10, 0x7d2cafe2 ;  /* 0x7d2cafe2000a7882 */ /* 0x000fe20000000000 */
[----:B------:R-:W-:Y:S01]  /*0c20*/  IMAD.MOV.U32 R26, RZ, RZ, RZ ;  /* 0x000000ffff1a7224 */ /* 0x000fe200078e00ff */
[----:B------:R-:W-:Y:S01]  /*0c30*/  UMOV UR11, 0x3eb0f5ff ;  /* 0x3eb0f5ff000b7882 */ /* 0x000fe20000000000 */
[----:B------:R-:W-:Y:S01]  /*0c40*/  UMOV UR12, 0x3b39803f ;  /* 0x3b39803f000c7882 */ /* 0x000fe20000000000 */
[----:B------:R-:W-:-:S07]  /*0c50*/  UMOV UR13, 0x3c7abc9e ;  /* 0x3c7abc9e000d7882 */ /* 0x000fce0000000000 */
[----:B------:R-:W-:-:S10]  /*0c60*/  @!P0 DMUL R30, R28, 1.80143985094819840000e+16 ;  /* 0x435000001c1e8828 */ /* 0x000fd40000000000 */
[----:B------:R-:W-:-:S04]  /*0c70*/  @!P0 MOV R22, R31 ;  /* 0x0000001f00168202 */ /* 0x000fc80000000f00 */
[----:B------:R-:W-:-:S04]  /*0c80*/  LOP3.LUT R22, R22, 0x800fffff, RZ, 0xc0, !PT ;  /* 0x800fffff16167812 */ /* 0x000fc800078ec0ff */
[----:B------:R-:W-:Y:S01]  /*0c90*/  LOP3.LUT R23, R22, 0x3ff00000, RZ, 0xfc, !PT ;  /* 0x3ff0000016177812 */ /* 0x000fe200078efcff */
[----:B------:R-:W-:Y:S02]  /*0ca0*/  IMAD.MOV.U32 R22, RZ, RZ, R28 ;  /* 0x000000ffff167224 */ /* 0x000fe400078e001c */
[----:B------:R-:W-:Y:S01]  /*0cb0*/  @!P0 IMAD.MOV.U32 R22, RZ, RZ, R30 ;  /* 0x000000ffff168224 */ /* 0x000fe200078e001e */
[----:B------:R-:W-:-:S13]  /*0cc0*/  ISETP.GE.U32.AND P1, PT, R23, 0x3ff6a09f, PT ;  /* 0x3ff6a09f1700780c */ /* 0x000fda0003f26070 */
[----:B------:R-:W-:-:S04]  /*0cd0*/  @P1 VIADD R25, R23, 0xfff00000 ;  /* 0xfff0000017191836 */ /* 0x000fc80000000000 */
[----:B------:R-:W-:-:S06]  /*0ce0*/  @P1 IMAD.MOV.U32 R23, RZ, RZ, R25 ;  /* 0x000000ffff171224 */ /* 0x000fcc00078e0019 */
[C---:B------:R-:W-:Y:S02]  /*0cf0*/  DADD R36, R22.reuse, 1 ;  /* 0x3ff0000016247429 */ /* 0x040fe40000000000 */
[----:B------:R-:W-:-:S04]  /*0d00*/  DADD R22, R22, -1 ;  /* 0xbff0000016167429 */ /* 0x000fc80000000000 */
[----:B------:R-:W0:Y:S02]  /*0d10*/  MUFU.RCP64H R27, R37 ;  /* 0x00000025001b7308 */ /* 0x000e240000001800 */
[----:B0-----:R-:W-:Y:S01]  /*0d20*/  DFMA R24, -R36, R26, 1 ;  /* 0x3ff000002418742b */ /* 0x001fe2000000011a */
[----:B------:R-:W-:Y:S02]  /*0d30*/  SHF.R.U32.HI R36, RZ, 0x14, R29 ;  /* 0x00000014ff247819 */ /* 0x000fe4000001161d */
[----:B------:R-:W-:-:S05]  /*0d40*/  @!P0 LEA.HI R36, R31, 0xffffffca, RZ, 0xc ;  /* 0xffffffca1f248811 */ /* 0x000fca00078f60ff */
[----:B------:R-:W-:-:S08]  /*0d50*/  DFMA R24, R24, R24, R24 ;  /* 0x000000181818722b */ /* 0x000fd00000000018 */
[----:B------:R-:W-:Y:S01]  /*0d60*/  DFMA R24, R26, R24, R26 ;  /* 0x000000181a18722b */ /* 0x000fe2000000001a */
[----:B------:R-:W-:Y:S01]  /*0d70*/  IMAD.MOV.U32 R26, RZ, RZ, 0x41ad3b5a ;  /* 0x41ad3b5aff1a7424 */ /* 0x000fe200078e00ff */
[----:B------:R-:W-:-:S06]  /*0d80*/  MOV R27, 0x3ed0f5d2 ;  /* 0x3ed0f5d2001b7802 */ /* 0x000fcc0000000f00 */
[----:B------:R-:W-:-:S08]  /*0d90*/  DMUL R40, R22, R24 ;  /* 0x0000001816287228 */ /* 0x000fd00000000000 */
[----:B------:R-:W-:-:S08]  /*0da0*/  DFMA R40, R22, R24, R40 ;  /* 0x000000181628722b */ /* 0x000fd00000000028 */
[----:B------:R-:W-:Y:S02]  /*0db0*/  DMUL R32, R40, R40 ;  /* 0x0000002828207228 */ /* 0x000fe40000000000 */
[----:B------:R-:W-:-:S06]  /*0dc0*/  DADD R38, R22, -R40 ;  /* 0x0000000016267229 */ /* 0x000fcc0000000828 */
[----:B------:R-:W-:Y:S01]  /*0dd0*/  DFMA R26, R32, UR10, R26 ;  /* 0x0000000a201a7c2b */ /* 0x000fe2000800001a */
[----:B------:R-:W-:Y:S01]  /*0de0*/  UMOV UR10, 0x75488a3f ;  /* 0x75488a3f000a7882 */ /* 0x000fe20000000000 */
[----:B------:R-:W-:Y:S01]  /*0df0*/  UMOV UR11, 0x3ef3b20a ;  /* 0x3ef3b20a000b7882 */ /* 0x000fe20000000000 */
[----:B------:R-:W-:-:S05]  /*0e00*/  DADD R38, R38, R38 ;  /* 0x0000000026267229 */ /* 0x000fca0000000026 */
[----:B------:R-:W-:Y:S01]  /*0e10*/  DFMA R26, R32, R26, UR10 ;  /* 0x0000000a201a7e2b */ /* 0x000fe2000800001a */
[----:B------:R-:W-:Y:S01]  /*0e20*/  UMOV UR10, 0xe4faecd5 ;  /* 0xe4faecd5000a7882 */ /* 0x000fe20000000000 */
[----:B------:R-:W-:Y:S01]  /*0e30*/  UMOV UR11, 0x3f1745cd ;  /* 0x3f1745cd000b7882 */ /* 0x000fe20000000000 */
[----:B------:R-:W-:-:S05]  /*0e40*/  DFMA R38, R22, -R40, R38 ;  /* 0x800000281626722b */ /* 0x000fca0000000026 */
[----:B------:R-:W-:Y:S01]  /*0e50*/  DFMA R26, R32, R26, UR10 ;  /* 0x0000000a201a7e2b */ /* 0x000fe2000800001a */
[----:B------:R-:W-:Y:S01]  /*0e60*/  UMOV UR10, 0x258a578b ;  /* 0x258a578b000a7882 */ /* 0x000fe20000000000 */
[----:B------:R-:W-:Y:S01]  /*0e70*/  UMOV UR11, 0x3f3c71c7 ;  /* 0x3f3c71c7000b7882 */ /* 0x000fe20000000000 */
[----:B------:R-:W-:-:S05]  /*0e80*/  DMUL R38, R24, R38 ;  /* 0x0000002618267228 */ /* 0x000fca0000000000 */
[----:B------:R-:W-:Y:S01]  /*0e90*/  DFMA R26, R32, R26, UR10 ;  /* 0x0000000a201a7e2b */ /* 0x000fe2000800001a */
[----:B------:R-:W-:Y:S01]  /*0ea0*/  UMOV UR10, 0x9242b910 ;  /* 0x9242b910000a7882 */ /* 0x000fe20000000000 */
[----:B------:R-:W-:-:S03]  /*0eb0*/  UMOV UR11, 0x3f624924 ;  /* 0x3f624924000b7882 */ /* 0x000fc60000000000 */
[----:B------:R-:W-:Y:S02]  /*0ec0*/  VIADD R29, R39, 0x100000 ;  /* 0x00100000271d7836 */ /* 0x000fe40000000000 */
[----:B------:R-:W-:Y:S01]  /*0ed0*/  IMAD.MOV.U32 R28, RZ, RZ, R38 ;  /* 0x000000ffff1c7224 */ /* 0x000fe200078e0026 */
[----:B------:R-:W-:Y:S01]  /*0ee0*/  DFMA R26, R32, R26, UR10 ;  /* 0x0000000a201a7e2b */ /* 0x000fe2000800001a */
[----:B------:R-:W-:Y:S01]  /*0ef0*/  UMOV UR10, 0x99999dfb ;  /* 0x99999dfb000a7882 */ /* 0x000fe20000000000 */
[----:B------:R-:W-:-:S06]  /*0f00*/  UMOV UR11, 0x3f899999 ;  /* 0x3f899999000b7882 */ /* 0x000fcc0000000000 */
[----:B------:R-:W-:Y:S01]  /*0f10*/  DFMA R26, R32, R26, UR10 ;  /* 0x0000000a201a7e2b */ /* 0x000fe2000800001a */
[----:B------:R-:W-:Y:S01]  /*0f20*/  UMOV UR10, 0x55555555 ;  /* 0x55555555000a7882 */ /* 0x000fe20000000000 */
[----:B------:R-:W-:-:S06]  /*0f30*/  UMOV UR11, 0x3fb55555 ;  /* 0x3fb55555000b7882 */ /* 0x000fcc0000000000 */
[----:B------:R-:W-:-:S08]  /*0f40*/  DFMA R22, R32, R26, UR10 ;  /* 0x0000000a20167e2b */ /* 0x000fd0000800001a */
[----:B------:R-:W-:Y:S01]  /*0f50*/  DADD R24, -R22, UR10 ;  /* 0x0000000a16187e29 */ /* 0x000fe20008000100 */
[----:B------:R-:W-:Y:S01]  /*0f60*/  UMOV UR10, 0xb9e7b0 ;  /* 0x00b9e7b0000a7882 */ /* 0x000fe20000000000 */
[----:B------:R-:W-:-:S06]  /*0f70*/  UMOV UR11, 0x3c46a4cb ;  /* 0x3c46a4cb000b7882 */ /* 0x000fcc0000000000 */
[----:B------:R-:W-:Y:S02]  /*0f80*/  DFMA R24, R32, R26, R24 ;  /* 0x0000001a2018722b */ /* 0x000fe40000000018 */
[----:B------:R-:W-:-:S06]  /*0f90*/  DMUL R26, R40, R40 ;  /* 0x00000028281a7228 */ /* 0x000fcc0000000000 */
[----:B------:R-:W-:Y:S01]  /*0fa0*/  DADD R24, R24, -UR10 ;  /* 0x8000000a18187e29 */ /* 0x000fe20008000000 */
[----:B------:R-:W-:Y:S01]  /*0fb0*/  UMOV UR10, 0x80000000 ;  /* 0x80000000000a7882 */ /* 0x000fe20000000000 */
[----:B------:R-:W-:Y:S01]  /*0fc0*/  DFMA R30, R40, R40, -R26 ;  /* 0x00000028281e722b */ /* 0x000fe2000000081a */
[----:B------:R-:W-:-:S07]  /*0fd0*/  UMOV UR11, 0x43300000 ;  /* 0x43300000000b7882 */ /* 0x000fce0000000000 */
[C---:B------:R-:W-:Y:S02]  /*0fe0*/  DFMA R28, R40.reuse, R28, R30 ;  /* 0x0000001c281c722b */ /* 0x040fe4000000001e */
[----:B------:R-:W-:-:S08]  /*0ff0*/  DMUL R30, R40, R26 ;  /* 0x0000001a281e7228 */ /* 0x000fd00000000000 */
[----:B------:R-:W-:-:S08]  /*1000*/  DFMA R32, R40, R26, -R30 ;  /* 0x0000001a2820722b */ /* 0x000fd0000000081e */
[----:B------:R-:W-:Y:S02]  /*1010*/  DFMA R32, R38, R26, R32 ;  /* 0x0000001a2620722b */ /* 0x000fe40000000020 */
[----:B------:R-:W-:-:S06]  /*1020*/  DADD R26, R22, R24 ;  /* 0x00000000161a7229 */ /* 0x000fcc0000000018 */
[----:B------:R-:W-:Y:S02]  /*1030*/  DFMA R28, R40, R28, R32 ;  /* 0x0000001c281c722b */ /* 0x000fe40000000020 */
[----:B------:R-:W-:-:S08]  /*1040*/  DADD R32, R22, -R26 ;  /* 0x0000000016207229 */ /* 0x000fd0000000081a */
[----:B------:R-:W-:Y:S02]  /*1050*/  DADD R32, R24, R32 ;  /* 0x0000000018207229 */ /* 0x000fe40000000020 */
[----:B------:R-:W-:-:S08]  /*1060*/  DMUL R24, R26, R30 ;  /* 0x0000001e1a187228 */ /* 0x000fd00000000000 */
[----:B------:R-:W-:-:S08]  /*1070*/  DFMA R22, R26, R30, -R24 ;  /* 0x0000001e1a16722b */ /* 0x000fd00000000818 */
[----:B------:R-:W-:-:S08]  /*1080*/  DFMA R22, R26, R28, R22 ;  /* 0x0000001c1a16722b */ /* 0x000fd00000000016 */
[----:B------:R-:W-:-:S08]  /*1090*/  DFMA R32, R32, R30, R22 ;  /* 0x0000001e2020722b */ /* 0x000fd00000000016 */
[----:B------:R-:W-:-:S08]  /*10a0*/  DADD R26, R24, R32 ;  /* 0x00000000181a7229 */ /* 0x000fd00000000020 */
[--C-:B------:R-:W-:Y:S02]  /*10b0*/  DADD R22, R40, R26.reuse ;  /* 0x0000000028167229 */ /* 0x100fe4000000001a */
[----:B------:R-:W-:-:S06]  /*10c0*/  DADD R24, R24, -R26 ;  /* 0x0000000018187229 */ /* 0x000fcc000000081a */
[----:B------:R-:W-:Y:S02]  /*10d0*/  DADD R40, R40, -R22 ;  /* 0x0000000028287229 */ /* 0x000fe40000000816 */
[----:B------:R-:W-:-:S06]  /*10e0*/  DADD R24, R32, R24 ;  /* 0x0000000020187229 */ /* 0x000fcc0000000018 */
[----:B------:R-:W-:-:S08]  /*10f0*/  DADD R26, R26, R40 ;  /* 0x000000001a1a7229 */ /* 0x000fd00000000028 */
[----:B------:R-:W-:Y:S01]  /*1100*/  DADD R26, R24, R26 ;  /* 0x00000000181a7229 */ /* 0x000fe2000000001a */
[C---:B------:R-:W-:Y:S02]  /*1110*/  VIADD R24, R36.reuse, 0xfffffc01 ;  /* 0xfffffc0124187836 */ /* 0x040fe40000000000 */
[----:B------:R-:W-:Y:S02]  /*1120*/  @P1 VIADD R24, R36, 0xfffffc02 ;  /* 0xfffffc0224181836 */ /* 0x000fe40000000000 */
[----:B------:R-:W-:-:S03]  /*1130*/  IMAD.MOV.U32 R25, RZ, RZ, 0x43300000 ;  /* 0x43300000ff197424 */ /* 0x000fc600078e00ff */
[----:B------:R-:W-:Y:S01]  /*1140*/  DADD R38, R38, R26 ;  /* 0x0000000026267229 */ /* 0x000fe2000000001a */
[----:B------:R-:W-:-:S06]  /*1150*/  LOP3.LUT R24, R24, 0x80000000, RZ, 0x3c, !PT ;  /* 0x8000000018187812 */ /* 0x000fcc00078e3cff */
[----:B------:R-:W-:Y:S01]  /*1160*/  DADD R26, R24, -UR10 ;  /* 0x8000000a181a7e29 */ /* 0x000fe20008000000 */
[----:B------:R-:W-:Y:S01]  /*1170*/  UMOV UR10, 0xfefa39ef ;  /* 0xfefa39ef000a7882 */ /* 0x000fe20000000000 */
[----:B------:R-:W-:Y:S01]  /*1180*/  DADD R28, R22, R38 ;  /* 0x00000000161c7229 */ /* 0x000fe20000000026 */
[----:B------:R-:W-:-:S07]  /*1190*/  UMOV UR11, 0x3fe62e42 ;  /* 0x3fe62e42000b7882 */ /* 0x000fce0000000000 */
[--C-:B------:R-:W-:Y:S02]  /*11a0*/  DFMA R24, R26, UR10, R28.reuse ;  /* 0x0000000a1a187c2b */ /* 0x100fe4000800001c */
[----:B------:R-:W-:-:S06]  /*11b0*/  DADD R30, R22, -R28 ;  /* 0x00000000161e7229 */ /* 0x000fcc000000081c */
[----:B------:R-:W-:Y:S02]  /*11c0*/  DFMA R22, R26, -UR10, R24 ;  /* 0x8000000a1a167c2b */ /* 0x000fe40008000018 */
[----:B------:R-:W-:-:S06]  /*11d0*/  DADD R30, R38, R30 ;  /* 0x00000000261e7229 */ /* 0x000fcc000000001e */
[----:B------:R-:W-:-:S08]  /*11e0*/  DADD R22, -R28, R22 ;  /* 0x000000001c167229 */ /* 0x000fd00000000116 */
[----:B------:R-:W-:-:S08]  /*11f0*/  DADD R22, R30, -R22 ;  /* 0x000000001e167229 */ /* 0x000fd00000000816 */
[----:B------:R-:W-:Y:S01]  /*1200*/  DFMA R26, R26, UR12, R22 ;  /* 0x0000000c1a1a7c2b */ /* 0x000fe20008000016 */
[----:B------:R-:W-:Y:S01]  /*1210*/  MOV R23, R35 ;  /* 0x0000002300177202 */ /* 0x000fe20000000f00 */
[----:B------:R-:W-:-:S03]  /*1220*/  IMAD.MOV.U32 R22, RZ, RZ, R4 ;  /* 0x000000ffff167224 */ /* 0x000fc600078e0004 */
[C---:B------:R-:W-:Y:S01]  /*1230*/  LOP3.LUT R31, R23.reuse, 0xff0fffff, RZ, 0xc0, !PT ;  /* 0xff0fffff171f7812 */ /* 0x040fe200078ec0ff */
[----:B------:R-:W-:-:S05]  /*1240*/  IMAD.SHL.U32 R28, R23, 0x2, RZ ;  /* 0x00000002171c7824 */ /* 0x000fca00078e00ff */
[----:B------:R-:W-:Y:S01]  /*1250*/  ISETP.GT.U32.AND P0, PT, R28, -0x2000001, PT ;  /* 0xfdffffff1c00780c */ /* 0x000fe20003f04070 */
[----:B------:R-:W-:-:S03]  /*1260*/  DADD R28, R24, R26 ;  /* 0x00000000181c7229 */ /* 0x000fc6000000001a */
[----:B------:R-:W-:-:S05]  /*1270*/  SEL R23, R31, R23, P0 ;  /* 0x000000171f177207 */ /* 0x000fca0000000000 */
[----:B------:R-:W-:Y:S02]  /*1280*/  DADD R24, R24, -R28 ;  /* 0x0000000018187229 */ /* 0x000fe4000000081c */
[----:B------:R-:W-:-:S06]  /*1290*/  DMUL R30, R28, R22 ;  /* 0x000000161c1e7228 */ /* 0x000fcc0000000000 */
[----:B------:R-:W-:Y:S02]  /*12a0*/  DADD R26, R26, R24 ;  /* 0x000000001a1a7229 */ /* 0x000fe40000000018 */
[----:B------:R-:W-:Y:S01]  /*12b0*/  DFMA R28, R28, R22, -R30 ;  /* 0x000000161c1c722b */ /* 0x000fe2000000081e */
[----:B------:R-:W-:Y:S02]  /*12c0*/  IMAD.MOV.U32 R24, RZ, RZ, 0x652b82fe ;  /* 0x652b82feff187424 */ /* 0x000fe400078e00ff */
[----:B------:R-:W-:-:S05]  /*12d0*/  IMAD.MOV.U32 R25, RZ, RZ, 0x3ff71547 ;  /* 0x3ff71547ff197424 */ /* 0x000fca00078e00ff */
[----:B------:R-:W-:-:S08]  /*12e0*/  DFMA R26, R26, R22, R28 ;  /* 0x000000161a1a722b */ /* 0x000fd0000000001c */
[----:B------:R-:W-:-:S08]  /*12f0*/  DADD R28, R30, R26 ;  /* 0x000000001e1c7229 */ /* 0x000fd0000000001a */
[----:B------:R-:W-:Y:S02]  /*1300*/  DFMA R24, R28, R24, 6.75539944105574400000e+15 ;  /* 0x433800001c18742b */ /* 0x000fe40000000018 */
[----:B------:R-:W-:Y:S01]  /*1310*/  FSETP.GEU.AND P0, PT, |R29|, 4.1917929649353027344, PT ;  /* 0x4086232b1d00780b */ /* 0x000fe20003f0e200 */
[----:B------:R-:W-:-:S05]  /*1320*/  DADD R30, R30, -R28 ;  /* 0x000000001e1e7229 */ /* 0x000fca000000081c */
[----:B------:R-:W-:-:S03]  /*1330*/  DADD R22, R24, -6.75539944105574400000e+15 ;  /* 0xc338000018167429 */ /* 0x000fc60000000000 */
[----:B------:R-:W-:-:S05]  /*1340*/  DADD R26, R26, R30 ;  /* 0x000000001a1a7229 */ /* 0x000fca000000001e */
[----:B------:R-:W-:Y:S01]  /*1350*/  DFMA R32, R22, -UR10, R28 ;  /* 0x8000000a16207c2b */ /* 0x000fe2000800001c */
[----:B------:R-:W-:Y:S01]  /*1360*/  UMOV UR10, 0x3b39803f ;  /* 0x3b39803f000a7882 */ /* 0x000fe20000000000 */
[----:B------:R-:W-:-:S06]  /*1370*/  UMOV UR11, 0x3c7abc9e ;  /* 0x3c7abc9e000b7882 */ /* 0x000fcc0000000000 */
[----:B------:R-:W-:Y:S01]  /*1380*/  DFMA R32, R22, -UR10, R32 ;  /* 0x8000000a16207c2b */ /* 0x000fe20008000020 */
[----:B------:R-:W-:Y:S01]  /*1390*/  UMOV UR10, 0x69ce2bdf ;  /* 0x69ce2bdf000a7882 */ /* 0x000fe20000000000 */
[----:B------:R-:W-:Y:S01]  /*13a0*/  IMAD.MOV.U32 R22, RZ, RZ, -0x35dec16 ;  /* 0xfca213eaff167424 */ /* 0x000fe200078e00ff */
[----:B------:R-:W-:Y:S01]  /*13b0*/  UMOV UR11, 0x3e5ade15 ;  /* 0x3e5ade15000b7882 */ /* 0x000fe20000000000 */
[----:B------:R-:W-:-:S06]  /*13c0*/  IMAD.MOV.U32 R23, RZ, RZ, 0x3e928af3 ;  /* 0x3e928af3ff177424 */ /* 0x000fcc00078e00ff */
[----:B------:R-:W-:Y:S01]  /*13d0*/  DFMA R22, R32, UR10, R22 ;  /* 0x0000000a20167c2b */ /* 0x000fe20008000016 */
[----:B------:R-:W-:Y:S01]  /*13e0*/  UMOV UR10, 0x62401315 ;  /* 0x62401315000a7882 */ /* 0x000fe20000000000 */
[----:B------:R-:W-:-:S06]  /*13f0*/  UMOV UR11, 0x3ec71dee ;  /* 0x3ec71dee000b7882 */ /* 0x000fcc0000000000 */
[----:B------:R-:W-:Y:S01]  /*1400*/  DFMA R22, R32, R22, UR10 ;  /* 0x0000000a20167e2b */ /* 0x000fe20008000016 */
        /* <DEDUP_REMOVED lines=20> */
[----:B------:R-:W-:-:S08]  /*1550*/  DFMA R22, R32, R22, UR10 ;  /* 0x0000000a20167e2b */ /* 0x000fd00008000016 */
[----:B------:R-:W-:-:S08]  /*1560*/  DFMA R22, R32, R22, 1 ;  /* 0x3ff000002016742b */ /* 0x000fd00000000016 */
[----:B------:R-:W-:-:S10]  /*1570*/  DFMA R22, R32, R22, 1 ;  /* 0x3ff000002016742b */ /* 0x000fd40000000016 */
[----:B------:R-:W-:Y:S01]  /*1580*/  IMAD R31, R24, 0x100000, R23 ;  /* 0x00100000181f7824 */ /* 0x000fe200078e0217 */
[----:B------:R-:W-:Y:S01]  /*1590*/  MOV R30, R22 ;  /* 0x00000016001e7202 */ /* 0x000fe20000000f00 */
[----:B------:R-:W-:Y:S06]  /*15a0*/  @!P0 BRA `(.L_x_56) ;  /* 0x0000000000308947 */ /* 0x000fec0003800000 */
[----:B------:R-:W-:Y:S01]  /*15b0*/  FSETP.GEU.AND P1, PT, |R29|, 4.2275390625, PT ;  /* 0x408748001d00780b */ /* 0x000fe20003f2e200 */
[C---:B------:R-:W-:Y:S02]  /*15c0*/  DADD R30, R28.reuse, +INF ;  /* 0x7ff000001c1e7429 */ /* 0x040fe40000000000 */
[----:B------:R-:W-:-:S08]  /*15d0*/  DSETP.GEU.AND P0, PT, R28, RZ, PT ;  /* 0x000000ff1c00722a */ /* 0x000fd00003f0e000 */
[----:B------:R-:W-:Y:S02]  /*15e0*/  FSEL R30, R30, RZ, P0 ;  /* 0x000000ff1e1e7208 */ /* 0x000fe40000000000 */
[----:B------:R-:W-:Y:S02]  /*15f0*/  @!P1 LEA.HI R25, R24, R24, RZ, 0x1 ;  /* 0x0000001818199211 */ /* 0x000fe400078f08ff */
[----:B------:R-:W-:Y:S02]  /*1600*/  FSEL R31, R31, RZ, P0 ;  /* 0x000000ff1f1f7208 */ /* 0x000fe40000000000 */
[----:B------:R-:W-:-:S05]  /*1610*/  @!P1 SHF.R.S32.HI R25, RZ, 0x1, R25 ;  /* 0x00000001ff199819 */ /* 0x000fca0000011419 */
[----:B------:R-:W-:Y:S02]  /*1620*/  @!P1 IMAD.IADD R24, R24, 0x1, -R25 ;  /* 0x0000000118189824 */ /* 0x000fe400078e0a19 */
[----:B------:R-:W-:-:S03]  /*1630*/  @!P1 IMAD R23, R25, 0x100000, R23 ;  /* 0x0010000019179824 */ /* 0x000fc600078e0217 */
[----:B------:R-:W-:Y:S01]  /*1640*/  @!P1 LEA R25, R24, 0x3ff00000, 0x14 ;  /* 0x3ff0000018199811 */ /* 0x000fe200078ea0ff */
[----:B------:R-:W-:-:S06]  /*1650*/  @!P1 IMAD.MOV.U32 R24, RZ, RZ, RZ ;  /* 0x000000ffff189224 */ /* 0x000fcc00078e00ff */
[----:B------:R-:W-:-:S11]  /*1660*/  @!P1 DMUL R30, R22, R24 ;  /* 0x00000018161e9228 */ /* 0x000fd60000000000 */
.L_x_56:
[----:B------:R-:W-:Y:S01]  /*1670*/  DFMA R26, R26, R30, R30 ;  /* 0x0000001e1a1a722b */ /* 0x000fe2000000001e */
[----:B------:R-:W-:Y:S01]  /*1680*/  IMAD.MOV.U32 R22, RZ, RZ, R0 ;  /* 0x000000ffff167224 */ /* 0x000fe200078e0000 */
[----:B------:R-:W-:Y:S01]  /*1690*/  DSETP.NEU.AND P0, PT, |R30|, +INF , PT ;  /* 0x7ff000001e00742a */ /* 0x000fe20003f0d200 */
[----:B------:R-:W-:-:S07]  /*16a0*/  IMAD.MOV.U32 R23, RZ, RZ, 0x0 ;  /* 0x00000000ff177424 */ /* 0x000fce00078e00ff */
[----:B------:R-:W-:Y:S02]  /*16b0*/  FSEL R24, R30, R26, !P0 ;  /* 0x0000001a1e187208 */ /* 0x000fe40004000000 */
[----:B------:R-:W-:Y:S01]  /*16c0*/  FSEL R26, R31, R27, !P0 ;  /* 0x0000001b1f1a7208 */ /* 0x000fe20004000000 */
[----:B------:R-:W-:Y:S06]  /*16d0*/  RET.REL.NODEC R22 `(_Z32compute_optimality_metric_helperfffPKfS0_S0_iPKiPf) ;  /* 0xffffffe816487950 */ /* 0x000fec0003c3ffff */
.L_x_57:
        /* <DEDUP_REMOVED lines=10> */
.L_x_161:


//--------------------- .text._Z25update_safe_metric_helperiPiS_ --------------------------
	.section	.text._Z25update_safe_metric_helperiPiS_,"ax",@progbits
	.align	128
        .global         _Z25update_safe_metric_helperiPiS_
        .type           _Z25update_safe_metric_helperiPiS_,@function
        .size           _Z25update_safe_metric_helperiPiS_,(.L_x_165 - _Z25update_safe_metric_helperiPiS_)
        .other          _Z25update_safe_metric_helperiPiS_,@"STO_CUDA_ENTRY STV_DEFAULT"
_Z25update_safe_metric_helperiPiS_:
.text._Z25update_safe_metric_helperiPiS_:
        /* <DEDUP_REMOVED lines=10> */
[----:B------:R-:W2:Y:S01]  /*00a0*/  LDCU.64 UR6, c[0x0][0x358] ;  /* 0x00006b00ff0677ac */ /* 0x000ea20008000a00 */
[----:B------:R-:W3:Y:S01]  /*00b0*/  LDCU UR5, c[0x0][0x380] ;  /* 0x00007000ff0577ac */ /* 0x000ee20008000800 */
[----:B-1----:R-:W-:-:S07]  /*00c0*/  IMAD R9, R9, UR4, RZ ;  /* 0x0000000409097c24 */ /* 0x002fce000f8e02ff */
.L_x_58:
[----:B0-----:R-:W-:-:S06]  /*00d0*/  IMAD.WIDE R2, R0, 0x4, R6 ;  /* 0x0000000400027825 */ /* 0x001fcc00078e0206 */
[----:B--2---:R-:W2:Y:S02]  /*00e0*/  LDG.E R2, desc[UR6][R2.64] ;  /* 0x0000000602027981 */ /* 0x004ea4000c1e1900 */
[----:B--2---:R-:W-:-:S13]  /*00f0*/  ISETP.NE.AND P0, PT, R2, RZ, PT ;  /* 0x000000ff0200720c */ /* 0x004fda0003f05270 */
[----:B------:R-:W0:Y:S02]  /*0100*/  @!P0 LDC.64 R4, c[0x0][0x390] ;  /* 0x0000e400ff048b82 */ /* 0x000e240000000a00 */
[----:B0-----:R-:W-:Y:S01]  /*0110*/  @!P0 IMAD.WIDE R4, R0, 0x4, R4 ;  /* 0x0000000400048825 */ /* 0x001fe200078e0204 */
[----:B------:R-:W-:-:S04]  /*0120*/  IADD3 R0, PT, PT, R9, R0, RZ ;  /* 0x0000000009007210 */ /* 0x000fc80007ffe0ff */
[----:B------:R1:W-:Y:S01]  /*0130*/  @!P0 STG.E desc[UR6][R4.64], RZ ;  /* 0x000000ff04008986 */ /* 0x0003e2000c101906 */
[----:B---3--:R-:W-:-:S13]  /*0140*/  ISETP.GE.AND P0, PT, R0, UR5, PT ;  /* 0x0000000500007c0c */ /* 0x008fda000bf06270 */
[----:B-1----:R-:W-:Y:S05]  /*0150*/  @!P0 BRA `(.L_x_58) ;  /* 0xfffffffc00dc8947 */ /* 0x002fea000383ffff */
[----:B------:R-:W-:Y:S05]  /*0160*/  EXIT ;  /* 0x000000000000794d */ /* 0x000fea0003800000 */
.L_x_59:
        /* <DEDUP_REMOVED lines=9> */
.L_x_165:


//--------------------- .text._Z27generate_samples_gpu_helperiiPKfS0_S0_Pf --------------------------
	.section	.text._Z27generate_samples_gpu_helperiiPKfS0_S0_Pf,"ax",@progbits
	.align	128
        .global         _Z27generate_samples_gpu_helperiiPKfS0_S0_Pf
        .type           _Z27generate_samples_gpu_helperiiPKfS0_S0_Pf,@function
        .size           _Z27generate_samples_gpu_helperiiPKfS0_S0_Pf,(.L_x_166 - _Z27generate_samples_gpu_helperiiPKfS0_S0_Pf)
        .other          _Z27generate_samples_gpu_helperiiPKfS0_S0_Pf,@"STO_CUDA_ENTRY STV_DEFAULT"
_Z27generate_samples_gpu_helperiiPKfS0_S0_Pf:
.text._Z27generate_samples_gpu_helperiiPKfS0_S0_Pf:
        /* <DEDUP_REMOVED lines=8> */
[----:B------:R-:W0:Y:S02]  /*0080*/  LDCU.64 UR6, c[0x0][0x358] ;  /* 0x00006b00ff0677ac */ /* 0x000e240008000a00 */
.L_x_120:
[----:B------:R-:W1:Y:S01]  /*0090*/  LDC R23, c[0x0][0x384] ;  /* 0x0000e100ff177b82 */ /* 0x000e620000000800 */
[----:B------:R-:W-:-:S07]  /*00a0*/  IMAD.MOV.U32 R3, RZ, RZ, 0x3f800000 ;  /* 0x3f800000ff037424 */ /* 0x000fce00078e00ff */
[----:B------:R-:W2:Y:S08]  /*00b0*/  LDC.64 R14, c[0x0][0x3a0] ;  /* 0x0000e800ff0e7b82 */ /* 0x000eb00000000a00 */
[----:B------:R-:W3:Y:S01]  /*00c0*/  LDC.64 R4, c[0x0][0x388] ;  /* 0x0000e200ff047b82 */ /* 0x000ee20000000a00 */
[----:B-1----:R-:W-:-:S07]  /*00d0*/  IMAD R17, R0, R23, RZ ;  /* 0x0000001700117224 */ /* 0x002fce00078e02ff */
[----:B------:R-:W1:Y:S01]  /*00e0*/  LDC.64 R20, c[0x0][0x390] ;  /* 0x0000e400ff147b82 */ /* 0x000e620000000a00 */
[----:B--2---:R-:W-:-:S07]  /*00f0*/  IMAD.WIDE R16, R17, 0x4, R14 ;  /* 0x0000000411107825 */ /* 0x004fce00078e020e */
[----:B------:R-:W2:Y:S01]  /*0100*/  LDC.64 R24, c[0x0][0x398] ;  /* 0x0000e600ff187b82 */ /* 0x000ea20000000a00 */
[----:B0-----:R0:W-:Y:S01]  /*0110*/  STG.E desc[UR6][R16.64], R3 ;  /* 0x0000000310007986 */ /* 0x0011e2000c101906 */
[----:B---3--:R-:W-:-:S03]  /*0120*/  IMAD.WIDE R4, R0, 0x4, R4 ;  /* 0x0000000400047825 */ /* 0x008fc600078e0204 */
[----:B------:R-:W3:Y:S04]  /*0130*/  LDG.E R2, desc[UR6][R16.64+0x4] ;  /* 0x0000040610027981 */ /* 0x000ee8000c1e1900 */
[----:B------:R-:W4:Y:S01]  /*0140*/  LDG.E R19, desc[UR6][R4.64] ;  /* 0x0000000604137981 */ /* 0x000f22000c1e1900 */
[----:B-1----:R-:W-:-:S03]  /*0150*/  IMAD.WIDE R20, R0, 0x4, R20 ;  /* 0x0000000400147825 */ /* 0x002fc600078e0214 */
[----:B0-----:R-:W5:Y:S04]  /*0160*/  LDG.E R3, desc[UR6][R16.64+0xc] ;  /* 0x00000c0610037981 */ /* 0x001f68000c1e1900 */
[----:B------:R-:W3:Y:S01]  /*0170*/  LDG.E R7, desc[UR6][R16.64+0x14] ;  /* 0x0000140610077981 */ /* 0x000ee2000c1e1900 */
[----:B--2---:R-:W-:-:S03]  /*0180*/  IMAD.WIDE R24, R0, 0x4, R24 ;  /* 0x0000000400187825 */ /* 0x004fc600078e0218 */
[----:B------:R-:W2:Y:S04]  /*0190*/  LDG.E R4, desc[UR6][R16.64+0x8] ;  /* 0x0000080610047981 */ /* 0x000ea8000c1e1900 */
[----:B------:R-:W2:Y:S04]  /*01a0*/  LDG.E R5, desc[UR6][R16.64+0x10] ;  /* 0x0000100610057981 */ /* 0x000ea8000c1e1900 */
[----:B----4-:R0:W-:Y:S04]  /*01b0*/  STG.E desc[UR6][R16.64+0x1c], R19 ;  /* 0x00001c1310007986 */ /* 0x0101e8000c101906 */
[----:B------:R-:W4:Y:S01]  /*01c0*/  LDG.E R21, desc[UR6][R20.64] ;  /* 0x0000000614157981 */ /* 0x000f22000c1e1900 */
[----:B-----5:R-:W-:-:S03]  /*01d0*/  FMUL R22, R3, 0.63661974668502807617 ;  /* 0x3f22f98303167820 */ /* 0x020fc60000400000 */
[----:B----4-:R1:W-:Y:S04]  /*01e0*/  STG.E desc[UR6][R16.64+0x20], R21 ;  /* 0x0000201510007986 */ /* 0x0103e8000c101906 */
[----:B------:R4:W5:Y:S01]  /*01f0*/  LDG.E R8, desc[UR6][R24.64] ;  /* 0x0000000618087981 */ /* 0x000962000c1e1900 */
[----:B------:R-:W1:Y:S01]  /*0200*/  F2I.NTZ R22, R22 ;  /* 0x0000001600167305 */ /* 0x000e620000203100 */
[-C--:B---3--:R-:W-:Y:S01]  /*0210*/  FMUL R27, R19, R2.reuse ;  /* 0x00000002131b7220 */ /* 0x088fe20000400000 */
[----:B------:R-:W-:Y:S01]  /*0220*/  FMUL R6, R21, R2 ;  /* 0x0000000215067220 */ /* 0x000fe20000400000 */
[-C--:B--2---:R-:W-:Y:S01]  /*0230*/  FMUL R29, R19, R5.reuse ;  /* 0x00000005131d7220 */ /* 0x084fe20000400000 */
[-C--:B------:R-:W-:Y:S02]  /*0240*/  FMUL R20, R21, R4.reuse ;  /* 0x0000000415147220 */ /* 0x080fe40000400000 */
[----:B------:R-:W-:Y:S01]  /*0250*/  STG.E desc[UR6][R16.64+0x28], R27 ;  /* 0x0000281b10007986 */ /* 0x000fe2000c101906 */
[----:B----4-:R-:W-:Y:S01]  /*0260*/  FMUL R25, R19, R4 ;  /* 0x0000000413197220 */ /* 0x010fe20000400000 */
[----:B------:R-:W-:Y:S01]  /*0270*/  FMUL R24, R21, R5 ;  /* 0x0000000515187220 */ /* 0x000fe20000400000 */
[-C--:B0-----:R-:W-:Y:S01]  /*0280*/  FMUL R19, R19, R7.reuse ;  /* 0x0000000713137220 */ /* 0x081fe20000400000 */
[----:B-1----:R-:W-:Y:S01]  /*0290*/  FMUL R21, R21, R7 ;  /* 0x0000000715157220 */ /* 0x002fe20000400000 */
[----:B------:R-:W-:Y:S04]  /*02a0*/  STG.E desc[UR6][R16.64+0x3c], R20 ;  /* 0x00003c1410007986 */ /* 0x000fe8000c101906 */
[----:B------:R-:W-:Y:S04]  /*02b0*/  STG.E desc[UR6][R16.64+0x30], R29 ;  /* 0x0000301d10007986 */ /* 0x000fe8000c101906 */
[----:B------:R-:W-:Y:S04]  /*02c0*/  STG.E desc[UR6][R16.64+0x34], R19 ;  /* 0x0000341310007986 */ /* 0x000fe8000c101906 */
[----:B------:R-:W-:Y:S01]  /*02d0*/  STG.E desc[UR6][R16.64+0x44], R21 ;  /* 0x0000441510007986 */ /* 0x000fe2000c101906 */
[----:B------:R-:W-:-:S03]  /*02e0*/  FSETP.GE.AND P0, PT, |R3|, 105615, PT ;  /* 0x47ce47800300780b */ /* 0x000fc60003f06200 */
[----:B------:R0:W-:Y:S04]  /*02f0*/  STG.E desc[UR6][R16.64+0x38], R6 ;  /* 0x0000380610007986 */ /* 0x0001e8000c101906 */
[----:B------:R1:W-:Y:S01]  /*0300*/  STG.E desc[UR6][R16.64+0x2c], R25 ;  /* 0x00002c1910007986 */ /* 0x0003e2000c101906 */
[----:B0-----:R-:W-:-:S05]  /*0310*/  I2FP.F32.S32 R6, R22 ;  /* 0x0000001600067245 */ /* 0x001fca0000201400 */
[----:B-1----:R-:W-:-:S04]  /*0320*/  FFMA R25, R6, -1.5707962512969970703, R3 ;  /* 0xbfc90fda06197823 */ /* 0x002fc80000000003 */
[C---:B------:R-:W-:Y:S01]  /*0330*/  FFMA R25, R6.reuse, -7.5497894158615963534e-08, R25 ;  /* 0xb3a2216806197823 */ /* 0x040fe20000000019 */
[----:B------:R-:W-:Y:S03]  /*0340*/  BSSY.RECONVERGENT B0, `(.L_x_60) ;  /* 0x000006c000007945 */ /* 0x000fe60003800200 */
[----:B------:R-:W-:Y:S01]  /*0350*/  FFMA R6, R6, -5.3903029534742383927e-15, R25 ;  /* 0xa7c234c506067823 */ /* 0x000fe20000000019 */
[----:B------:R0:W-:Y:S03]  /*0360*/  STG.E desc[UR6][R16.64+0x40], R24 ;  /* 0x0000401810007986 */ /* 0x0001e6000c101906 */
[----:B0-----:R-:W-:Y:S02]  /*0370*/  IMAD.MOV.U32 R24, RZ, RZ, R6 ;  /* 0x000000ffff187224 */ /* 0x001fe400078e0006 */
[C---:B-----5:R-:W-:Y:S01]  /*0380*/  FMUL R26, R8.reuse, R2 ;  /* 0x00000002081a7220 */ /* 0x060fe20000400000 */
[----:B------:R-:W-:-:S04]  /*0390*/  FMUL R27, R8, R5 ;  /* 0x00000005081b7220 */ /* 0x000fc80000400000 */
[----:B------:R0:W-:Y:S04]  /*03a0*/  STG.E desc[UR6][R16.64+0x48], R26 ;  /* 0x0000481a10007986 */ /* 0x0001e8000c101906 */
[----:B------:R-:W-:Y:S01]  /*03b0*/  STG.E desc[UR6][R16.64+0x4c], R27 ;  /* 0x00004c1b10007986 */ /* 0x000fe2000c101906 */
[----:B0-----:R-:W-:-:S05]  /*03c0*/  FMUL R26, R8, R7 ;  /* 0x00000007081a7220 */ /* 0x001fca0000400000 */
[----:B------:R-:W-:Y:S04]  /*03d0*/  STG.E desc[UR6][R16.64+0x50], R26 ;  /* 0x0000501a10007986 */ /* 0x000fe8000c101906 */
[----:B------:R0:W-:Y:S02]  /*03e0*/  STG.E desc[UR6][R16.64+0x24], R8 ;  /* 0x0000240810007986 */ /* 0x0001e4000c101906 */
[----:B0-----:R-:W-:Y:S01]  /*03f0*/  IMAD.MOV.U32 R8, RZ, RZ, R22 ;  /* 0x000000ffff087224 */ /* 0x001fe200078e0016 */
[----:B------:R-:W-:Y:S06]  /*0400*/  @!P0 BRA `(.L_x_61) ;  /* 0x00000004007c8947 */ /* 0x000fec0003800000 */
[----:B------:R-:W-:-:S13]  /*0410*/  FSETP.NEU.AND P0, PT, |R3|, +INF , PT ;  /* 0x7f8000000300780b */ /* 0x000fda0003f0d200 */
[----:B------:R-:W-:Y:S01]  /*0420*/  @!P0 FMUL R24, RZ, R3 ;  /* 0x00000003ff188220 */ /* 0x000fe20000400000 */
[----:B------:R-:W-:Y:S01]  /*0430*/  @!P0 IMAD.MOV.U32 R22, RZ, RZ, RZ ;  /* 0x000000ffff168224 */ /* 0x000fe200078e00ff */
[----:B------:R-:W-:Y:S06]  /*0440*/  @!P0 BRA `(.L_x_61) ;  /* 0x00000004006c8947 */ /* 0x000fec0003800000 */
[----:B------:R-:W-:Y:S01]  /*0450*/  IMAD.SHL.U32 R16, R3, 0x100, RZ ;  /* 0x0000010003107824 */ /* 0x000fe200078e00ff */
[----:B------:R-:W0:Y:S01]  /*0460*/  LDCU.64 UR8, c[0x4][URZ] ;  /* 0x01000000ff0877ac */ /* 0x000e220008000a00 */
[----:B------:R-:W-:Y:S02]  /*0470*/  IMAD.MOV.U32 R19, RZ, RZ, RZ ;  /* 0x000000ffff137224 */ /* 0x000fe400078e00ff */
[----:B------:R-:W-:Y:S01]  /*0480*/  IMAD.MOV.U32 R22, RZ, RZ, RZ ;  /* 0x000000ffff167224 */ /* 0x000fe200078e00ff */
[----:B------:R-:W-:Y:S01]  /*0490*/  LOP3.LUT R25, R16, 0x80000000, RZ, 0xfc, !PT ;  /* 0x8000000010197812 */ /* 0x000fe200078efcff */
[----:B------:R-:W-:Y:S01]  /*04a0*/  UMOV UR5, URZ ;  /* 0x000000ff00057c82 */ /* 0x000fe20008000000 */
[----:B------:R-:W-:-:S05]  /*04b0*/  UMOV UR4, URZ ;  /* 0x000000ff00047c82 */ /* 0x000fca0008000000 */
.L_x_62:
[----:B0-----:R-:W-:Y:S02]  /*04c0*/  IMAD.U32 R16, RZ, RZ, UR8 ;  /* 0x00000008ff107e24 */ /* 0x001fe4000f8e00ff */
[----:B------:R-:W-:-:S05]  /*04d0*/  IMAD.U32 R17, RZ, RZ, UR9 ;  /* 0x00000009ff117e24 */ /* 0x000fca000f8e00ff */
[----:B------:R-:W2:Y:S01]  /*04e0*/  LDG.E.CONSTANT R16, desc[UR6][R16.64] ;  /* 0x0000000610107981 */ /* 0x000ea2000c1e9900 */
[----:B------:R-:W-:Y:S01]  /*04f0*/  UIADD3 UR4, UPT, UPT, UR4, 0x1, URZ ;  /* 0x0000000104047890 */ /* 0x000fe2000fffe0ff */
[C---:B------:R-:W-:Y:S01]  /*0500*/  ISETP.EQ.AND P0, PT, R22.reuse, RZ, PT ;  /* 0x000000ff1600720c */ /* 0x040fe20003f02270 */
[----:B------:R-:W-:Y:S01]  /*0510*/  UIADD3 UR8, UP1, UPT, UR8, 0x4, URZ ;  /* 0x0000000408087890 */ /* 0x000fe2000ff3e0ff */
[C---:B------:R-:W-:Y:S01]  /*0520*/  ISETP.EQ.AND P1, PT, R22.reuse, 0x4, PT ;  /* 0x000000041600780c */ /* 0x040fe20003f22270 */
[----:B------:R-:W-:Y:S01]  /*0530*/  UISETP.NE.AND UP0, UPT, UR4, 0x6, UPT ;  /* 0x000000060400788c */ /* 0x000fe2000bf05270 */
[C---:B------:R-:W-:Y:S01]  /*0540*/  ISETP.EQ.AND P2, PT, R22.reuse, 0x8, PT ;  /* 0x000000081600780c */ /* 0x040fe20003f42270 */
[----:B------:R-:W-:Y:S01]  /*0550*/  UIADD3.X UR9, UPT, UPT, URZ, UR9, URZ, UP1, !UPT ;  /* 0x00000009ff097290 */ /* 0x000fe20008ffe4ff */
[C---:B------:R-:W-:Y:S02]  /*0560*/  ISETP.EQ.AND P3, PT, R22.reuse, 0xc, PT ;  /* 0x0000000c1600780c */ /* 0x040fe40003f62270 */
[----:B------:R-:W-:-:S02]  /*0570*/  ISETP.EQ.AND P4, PT, R22, 0x10, PT ;  /* 0x000000101600780c */ /* 0x000fc40003f82270 */
[C---:B------:R-:W-:Y:S01]  /*0580*/  ISETP.EQ.AND P5, PT, R22.reuse, 0x14, PT ;  /* 0x000000141600780c */ /* 0x040fe20003fa2270 */
[----:B------:R-:W-:Y:S02]  /*0590*/  VIADD R22, R22, 0x4 ;  /* 0x0000000416167836 */ /* 0x000fe40000000000 */
[----:B--2---:R-:W-:-:S03]  /*05a0*/  IMAD.WIDE.U32 R20, R16, R25, RZ ;  /* 0x0000001910147225 */ /* 0x004fc600078e00ff */
[----:B------:R-:W-:-:S04]  /*05b0*/  IADD3 R20, P6, PT, R20, R19, RZ ;  /* 0x0000001314147210 */ /* 0x000fc80007fde0ff */
[----:B------:R-:W-:Y:S01]  /*05c0*/  IADD3.X R19, PT, PT, R21, UR5, RZ, P6, !PT ;  /* 0x0000000515137c10 */ /* 0x000fe2000b7fe4ff */
[--C-:B------:R-:W-:Y:S01]  /*05d0*/  @P1 IMAD.MOV.U32 R10, RZ, RZ, R20.reuse ;  /* 0x000000ffff0a1224 */ /* 0x100fe200078e0014 */
[----:B------:R-:W-:Y:S01]  /*05e0*/  @P0 MOV R9, R20 ;  /* 0x0000001400090202 */ /* 0x000fe20000000f00 */
[--C-:B------:R-:W-:Y:S02]  /*05f0*/  @P2 IMAD.MOV.U32 R11, RZ, RZ, R20.reuse ;  /* 0x000000ffff0b2224 */ /* 0x100fe400078e0014 */
[--C-:B------:R-:W-:Y:S02]  /*0600*/  @P3 IMAD.MOV.U32 R12, RZ, RZ, R20.reuse ;  /* 0x000000ffff0c3224 */ /* 0x100fe400078e0014 */
[--C-:B------:R-:W-:Y:S02]  /*0610*/  @P4 IMAD.MOV.U32 R13, RZ, RZ, R20.reuse ;  /* 0x000000ffff0d4224 */ /* 0x100fe400078e0014 */
[----:B------:R-:W-:Y:S01]  /*0620*/  @P5 IMAD.MOV.U32 R18, RZ, RZ, R20 ;  /* 0x000000ffff125224 */ /* 0x000fe200078e0014 */
[----:B------:R-:W-:Y:S06]  /*0630*/  BRA.U UP0, `(.L_x_62) ;  /* 0xfffffffd00a07547 */ /* 0x000fec000b83ffff */
[----:B------:R-:W-:Y:S01]  /*0640*/  SHF.R.U32.HI R16, RZ, 0x17, R3 ;  /* 0x00000017ff107819 */ /* 0x000fe20000011603 */
[----:B------:R-:W-:Y:S03]  /*0650*/  BSSY.RECONVERGENT B1, `(.L_x_63) ;  /* 0x0000028000017945 */ /* 0x000fe60003800200 */
[C---:B------:R-:W-:Y:S02]  /*0660*/  LOP3.LUT R17, R16.reuse, 0xe0, RZ, 0xc0, !PT ;  /* 0x000000e010117812 */ /* 0x040fe400078ec0ff */
[----:B------:R-:W-:-:S03]  /*0670*/  LOP3.LUT P6, RZ, R16, 0x1f, RZ, 0xc0, !PT ;  /* 0x0000001f10ff7812 */ /* 0x000fc600078cc0ff */
[----:B------:R-:W-:-:S05]  /*0680*/  VIADD R17, R17, 0xffffff80 ;  /* 0xffffff8011117836 */ /* 0x000fca0000000000 */
[----:B------:R-:W-:-:S05]  /*0690*/  SHF.R.U32.HI R17, RZ, 0x5, R17 ;  /* 0x00000005ff117819 */ /* 0x000fca0000011611 */
[----:B------:R-:W-:-:S05]  /*06a0*/  IMAD.U32 R21, R17, -0x4, RZ ;  /* 0xfffffffc11157824 */ /* 0x000fca00078e00ff */
[C---:B------:R-:W-:Y:S02]  /*06b0*/  ISETP.EQ.AND P3, PT, R21.reuse, -0x18, PT ;  /* 0xffffffe81500780c */ /* 0x040fe40003f62270 */
[C---:B------:R-:W-:Y:S02]  /*06c0*/  ISETP.EQ.AND P4, PT, R21.reuse, -0x14, PT ;  /* 0xffffffec1500780c */ /* 0x040fe40003f82270 */
[C---:B------:R-:W-:Y:S02]  /*06d0*/  ISETP.EQ.AND P2, PT, R21.reuse, -0x10, PT ;  /* 0xfffffff01500780c */ /* 0x040fe40003f42270 */
[C---:B------:R-:W-:Y:S02]  /*06e0*/  ISETP.EQ.AND P1, PT, R21.reuse, -0xc, PT ;  /* 0xfffffff41500780c */ /* 0x040fe40003f22270 */
[C---:B------:R-:W-:Y:S02]  /*06f0*/  ISETP.EQ.AND P0, PT, R21.reuse, -0x8, PT ;  /* 0xfffffff81500780c */ /* 0x040fe40003f02270 */
[----:B------:R-:W-:-:S03]  /*0700*/  ISETP.EQ.AND P5, PT, R21, RZ, PT ;  /* 0x000000ff1500720c */ /* 0x000fc60003fa2270 */
[----:B------:R-:W-:Y:S02]  /*0710*/  @P3 MOV R22, R9 ;  /* 0x0000000900163202 */ /* 0x000fe40000000f00 */
[C---:B------:R-:W-:Y:S01]  /*0720*/  ISETP.EQ.AND P3, PT, R21.reuse, -0x4, PT ;  /* 0xfffffffc1500780c */ /* 0x040fe20003f62270 */
[----:B------:R-:W-:Y:S02]  /*0730*/  @P4 IMAD.MOV.U32 R17, RZ, RZ, R9 ;  /* 0x000000ffff114224 */ /* 0x000fe400078e0009 */
[--C-:B------:R-:W-:Y:S01]  /*0740*/  @P4 IMAD.MOV.U32 R22, RZ, RZ, R10.reuse ;  /* 0x000000ffff164224 */ /* 0x100fe200078e000a */
[----:B------:R-:W-:Y:S01]  /*0750*/  ISETP.EQ.AND P4, PT, R21, 0x4, PT ;  /* 0x000000041500780c */ /* 0x000fe20003f82270 */
[----:B------:R-:W-:Y:S02]  /*0760*/  @P2 IMAD.MOV.U32 R17, RZ, RZ, R10 ;  /* 0x000000ffff112224 */ /* 0x000fe400078e000a */
[--C-:B------:R-:W-:Y:S02]  /*0770*/  @P2 IMAD.MOV.U32 R22, RZ, RZ, R11.reuse ;  /* 0x000000ffff162224 */ /* 0x100fe400078e000b */
[----:B------:R-:W-:-:S02]  /*0780*/  @P1 IMAD.MOV.U32 R17, RZ, RZ, R11 ;  /* 0x000000ffff111224 */ /* 0x000fc400078e000b */
[--C-:B------:R-:W-:Y:S02]  /*0790*/  @P1 IMAD.MOV.U32 R22, RZ, RZ, R12.reuse ;  /* 0x000000ffff161224 */ /* 0x100fe400078e000c */
[----:B------:R-:W-:Y:S01]  /*07a0*/  @P0 IMAD.MOV.U32 R17, RZ, RZ, R12 ;  /* 0x000000ffff110224 */ /* 0x000fe200078e000c */
[----:B------:R-:W-:Y:S01]  /*07b0*/  @P3 MOV R17, R13 ;  /* 0x0000000d00113202 */ /* 0x000fe20000000f00 */
[----:B------:R-:W-:Y:S02]  /*07c0*/  @P0 IMAD.MOV.U32 R22, RZ, RZ, R13 ;  /* 0x000000ffff160224 */ /* 0x000fe400078e000d */
[--C-:B------:R-:W-:Y:S02]  /*07d0*/  @P3 IMAD.MOV.U32 R22, RZ, RZ, R18.reuse ;  /* 0x000000ffff163224 */ /* 0x100fe400078e0012 */
[----:B------:R-:W-:Y:S02]  /*07e0*/  @P5 IMAD.MOV.U32 R17, RZ, RZ, R18 ;  /* 0x000000ffff115224 */ /* 0x000fe400078e0012 */
[----:B------:R-:W-:-:S02]  /*07f0*/  @P5 IMAD.MOV.U32 R22, RZ, RZ, R19 ;  /* 0x000000ffff165224 */ /* 0x000fc400078e0013 */
[----:B------:R-:W-:Y:S01]  /*0800*/  @P4 IMAD.MOV.U32 R17, RZ, RZ, R19 ;  /* 0x000000ffff114224 */ /* 0x000fe200078e0013 */
[----:B------:R-:W-:Y:S06]  /*0810*/  @!P6 BRA `(.L_x_64) ;  /* 0x00000000002ce947 */ /* 0x000fec0003800000 */
[----:B------:R-:W-:Y:S01]  /*0820*/  @P2 IMAD.MOV.U32 R20, RZ, RZ, R9 ;  /* 0x000000ffff142224 */ /* 0x000fe200078e0009 */
[----:B------:R-:W-:Y:S01]  /*0830*/  LOP3.LUT R16, R16, 0x1f, RZ, 0xc0, !PT ;  /* 0x0000001f10107812 */ /* 0x000fe200078ec0ff */
[----:B------:R-:W-:Y:S02]  /*0840*/  @P1 IMAD.MOV.U32 R20, RZ, RZ, R10 ;  /* 0x000000ffff141224 */ /* 0x000fe400078e000a */
[----:B------:R-:W-:Y:S01]  /*0850*/  @P0 IMAD.MOV.U32 R20, RZ, RZ, R11 ;  /* 0x000000ffff140224 */ /* 0x000fe200078e000b */
[----:B------:R-:W-:Y:S01]  /*0860*/  ISETP.EQ.AND P0, PT, R21, 0x8, PT ;  /* 0x000000081500780c */ /* 0x000fe20003f02270 */
[----:B------:R-:W-:Y:S01]  /*0870*/  @P3 IMAD.MOV.U32 R20, RZ, RZ, R12 ;  /* 0x000000ffff143224 */ /* 0x000fe200078e000c */
[----:B------:R-:W-:Y:S01]  /*0880*/  @P5 MOV R20, R13 ;  /* 0x0000000d00145202 */ /* 0x000fe20000000f00 */
[----:B------:R-:W-:Y:S01]  /*0890*/  @P4 IMAD.MOV.U32 R20, RZ, RZ, R18 ;  /* 0x000000ffff144224 */ /* 0x000fe200078e0012 */
[----:B------:R-:W-:-:S09]  /*08a0*/  SHF.L.W.U32.HI R22, R17, R16, R22 ;  /* 0x0000001011167219 */ /* 0x000fd20000010e16 */
[----:B------:R-:W-:-:S05]  /*08b0*/  @P0 IMAD.MOV.U32 R20, RZ, RZ, R19 ;  /* 0x000000ffff140224 */ /* 0x000fca00078e0013 */
[----:B------:R-:W-:-:S07]  /*08c0*/  SHF.L.W.U32.HI R17, R20, R16, R17 ;  /* 0x0000001014117219 */ /* 0x000fce0000010e11 */
.L_x_64:
[----:B------:R-:W-:Y:S05]  /*08d0*/  BSYNC.RECONVERGENT B1 ;  /* 0x0000000000017941 */ /* 0x000fea0003800200 */
.L_x_63:
[C---:B------:R-:W-:Y:S01]  /*08e0*/  SHF.L.W.U32.HI R24, R17.reuse, 0x2, R22 ;  /* 0x0000000211187819 */ /* 0x040fe20000010e16 */
[----:B------:R-:W-:Y:S01]  /*08f0*/  IMAD.SHL.U32 R17, R17, 0x4, RZ ;  /* 0x0000000411117824 */ /* 0x000fe200078e00ff */
[----:B------:R-:W-:Y:S01]  /*0900*/  UMOV UR4, 0x54442d19 ;  /* 0x54442d1900047882 */ /* 0x000fe20000000000 */
[----:B------:R-:W-:Y:S01]  /*0910*/  UMOV UR5, 0x3bf921fb ;  /* 0x3bf921fb00057882 */ /* 0x000fe20000000000 */
[----:B------:R-:W-:Y:S02]  /*0920*/  SHF.R.S32.HI R19, RZ, 0x1f, R24 ;  /* 0x0000001fff137819 */ /* 0x000fe40000011418 */
[----:B------:R-:W-:Y:S02]  /*0930*/  ISETP.GE.AND P0, PT, R3, RZ, PT ;  /* 0x000000ff0300720c */ /* 0x000fe40003f06270 */
[C---:B------:R-:W-:Y:S02]  /*0940*/  LOP3.LUT R16, R19.reuse, R17, RZ, 0x3c, !PT ;  /* 0x0000001113107212 */ /* 0x040fe400078e3cff */
[----:B------:R-:W-:-:S02]  /*0950*/  LOP3.LUT R17, R19, R24, RZ, 0x3c, !PT ;  /* 0x0000001813117212 */ /* 0x000fc400078e3cff */
[----:B------:R-:W-:Y:S02]  /*0960*/  SHF.R.U32.HI R19, RZ, 0x1e, R22 ;  /* 0x0000001eff137819 */ /* 0x000fe40000011616 */
[C---:B------:R-:W-:Y:S02]  /*0970*/  LOP3.LUT R25, R24.reuse, R3, RZ, 0x3c, !PT ;  /* 0x0000000318197212 */ /* 0x040fe400078e3cff */
[----:B------:R-:W0:Y:S01]  /*0980*/  I2F.F64.S64 R16, R16 ;  /* 0x0000001000107312 */ /* 0x000e220000301c00 */
[----:B------:R-:W-:Y:S02]  /*0990*/  LEA.HI R22, R24, R19, RZ, 0x1 ;  /* 0x0000001318167211 */ /* 0x000fe400078f08ff */
[----:B------:R-:W-:-:S03]  /*09a0*/  ISETP.GE.AND P1, PT, R25, RZ, PT ;  /* 0x000000ff1900720c */ /* 0x000fc60003f26270 */
[----:B------:R-:W-:-:S04]  /*09b0*/  IMAD.MOV R19, RZ, RZ, -R22 ;  /* 0x000000ffff137224 */ /* 0x000fc800078e0a16 */
[----:B------:R-:W-:Y:S01]  /*09c0*/  @!P0 IMAD.MOV.U32 R22, RZ, RZ, R19 ;  /* 0x000000ffff168224 */ /* 0x000fe200078e0013 */
[----:B0-----:R-:W-:-:S10]  /*09d0*/  DMUL R20, R16, UR4 ;  /* 0x0000000410147c28 */ /* 0x001fd40008000000 */
[----:B------:R-:W0:Y:S02]  /*09e0*/  F2F.F32.F64 R20, R20 ;  /* 0x0000001400147310 */ /* 0x000e240000301000 */
[----:B0-----:R-:W-:-:S07]  /*09f0*/  FSEL R24, -R20, R20, !P1 ;  /* 0x0000001414187208 */ /* 0x001fce0004800100 */
.L_x_61:
[----:B------:R-:W-:Y:S05]  /*0a00*/  BSYNC.RECONVERGENT B0 ;  /* 0x0000000000007941 */ /* 0x000fea0003800200 */
.L_x_60:
[----:B------:R-:W-:Y:S01]  /*0a10*/  LOP3.LUT R20, R22, 0x1, RZ, 0xc0, !PT ;  /* 0x0000000116147812 */ /* 0x000fe200078ec0ff */
[----:B------:R-:W-:Y:S02]  /*0a20*/  IMAD.MOV.U32 R19, RZ, RZ, 0x37cbac00 ;  /* 0x37cbac00ff137424 */ /* 0x000fe400078e00ff */
[----:B------:R-:W-:Y:S01]  /*0a30*/  FMUL R17, R24, R24 ;  /* 0x0000001818117220 */ /* 0x000fe20000400000 */
[----:B------:R-:W-:Y:S01]  /*0a40*/  VIADD R25, R22, 0x1 ;  /* 0x0000000116197836 */ /* 0x000fe20000000000 */
[----:B------:R-:W-:Y:S01]  /*0a50*/  ISETP.NE.U32.AND P0, PT, R20, 0x1, PT ;  /* 0x000000011400780c */ /* 0x000fe20003f05070 */
[----:B------:R-:W-:Y:S02]  /*0a60*/  IMAD.MOV.U32 R20, RZ, RZ, 0x3c0885e4 ;  /* 0x3c0885e4ff147424 */ /* 0x000fe400078e00ff */
[----:B------:R-:W-:Y:S01]  /*0a70*/  FFMA R16, R17, R19, -0.0013887860113754868507 ;  /* 0xbab607ed11107423 */ /* 0x000fe20000000013 */
[----:B------:R-:W-:Y:S01]  /*0a80*/  MOV R21, 0x3e2aaaa8 ;  /* 0x3e2aaaa800157802 */ /* 0x000fe20000000f00 */
[----:B------:R-:W-:Y:S01]  /*0a90*/  IMAD R23, R0, R23, RZ ;  /* 0x0000001700177224 */ /* 0x000fe200078e02ff */
[----:B------:R-:W-:Y:S01]  /*0aa0*/  LOP3.LUT P1, RZ, R25, 0x2, RZ, 0xc0, !PT ;  /* 0x0000000219ff7812 */ /* 0x000fe2000782c0ff */
[----:B------:R-:W-:Y:S01]  /*0ab0*/  BSSY.RECONVERGENT B0, `(.L_x_65) ;  /* 0x000006d000007945 */ /* 0x000fe20003800200 */
[----:B------:R-:W-:Y:S01]  /*0ac0*/  FSEL R16, R16, -0.00019574658654164522886, P0 ;  /* 0xb94d415310107808 */ /* 0x000fe20000000000 */
[----:B------:R-:W-:Y:S01]  /*0ad0*/  IMAD.WIDE R14, R23, 0x4, R14 ;  /* 0x00000004170e7825 */ /* 0x000fe200078e020e */
[----:B------:R-:W-:-:S02]  /*0ae0*/  FSEL R22, R20, 0.041666727513074874878, !P0 ;  /* 0x3d2aaabb14167808 */ /* 0x000fc40004000000 */
[----:B------:R-:W-:Y:S01]  /*0af0*/  FSEL R25, -R21, -0.4999999701976776123, !P0 ;  /* 0xbeffffff15197808 */ /* 0x000fe20004000100 */
[----:B------:R-:W-:Y:S01]  /*0b00*/  IMAD.MOV.U32 R28, RZ, RZ, R8 ;  /* 0x000000ffff1c7224 */ /* 0x000fe200078e0008 */
[----:B------:R-:W-:Y:S01]  /*0b10*/  FSETP.GE.AND P2, PT, |R3|, 105615, PT ;  /* 0x47ce47800300780b */ /* 0x000fe20003f46200 */
[----:B------:R-:W-:Y:S01]  /*0b20*/  FFMA R22, R17, R16, R22 ;  /* 0x0000001011167223 */ /* 0x000fe20000000016 */
[----:B------:R-:W-:-:S03]  /*0b30*/  FSEL R16, R24, 1, !P0 ;  /* 0x3f80000018107808 */ /* 0x000fc60004000000 */
[C---:B------:R-:W-:Y:S02]  /*0b40*/  FFMA R22, R17.reuse, R22, R25 ;  /* 0x0000001611167223 */ /* 0x040fe40000000019 */
[----:B------:R-:W-:-:S04]  /*0b50*/  FFMA R17, R17, R16, RZ ;  /* 0x0000001011117223 */ /* 0x000fc800000000ff */
[----:B------:R-:W-:Y:S01]  /*0b60*/  FFMA R17, R17, R22, R16 ;  /* 0x0000001611117223 */ /* 0x000fe20000000010 */
[----:B------:R-:W-:Y:S01]  /*0b70*/  IMAD.MOV.U32 R16, RZ, RZ, R6 ;  /* 0x000000ffff107224 */ /* 0x000fe200078e0006 */
[----:B------:R-:W-:Y:S02]  /*0b80*/  P2R R22, PR, RZ, 0x4 ;  /* 0x00000004ff167803 */ /* 0x000fe40000000000 */
[----:B------:R-:W-:-:S04]  /*0b90*/  @P1 FADD R17, RZ, -R17 ;  /* 0x80000011ff111221 */ /* 0x000fc80000000000 */
[----:B------:R-:W-:-:S05]  /*0ba0*/  FMUL R17, R2, R17 ;  /* 0x0000001102117220 */ /* 0x000fca0000400000 */
[----:B------:R0:W-:Y:S01]  /*0bb0*/  STG.E desc[UR6][R14.64+0x54], R17 ;  /* 0x000054110e007986 */ /* 0x0001e2000c101906 */
[----:B------:R-:W-:Y:S05]  /*0bc0*/  @!P2 BRA `(.L_x_66) ;  /* 0x00000004006ca947 */ /* 0x000fea0003800000 */
[----:B------:R-:W-:-:S13]  /*0bd0*/  FSETP.NEU.AND P0, PT, |R3|, +INF , PT ;  /* 0x7f8000000300780b */ /* 0x000fda0003f0d200 */
[----:B------:R-:W-:Y:S01]  /*0be0*/  @!P0 FMUL R16, RZ, R3 ;  /* 0x00000003ff108220 */ /* 0x000fe20000400000 */
[----:B------:R-:W-:Y:S01]  /*0bf0*/  @!P0 IMAD.MOV.U32 R28, RZ, RZ, RZ ;  /* 0x000000ffff1c8224 */ /* 0x000fe200078e00ff */
[----:B------:R-:W-:Y:S06]  /*0c00*/  @!P0 BRA `(.L_x_66) ;  /* 0x00000004005c8947 */ /* 0x000fec0003800000 */
[----:B------:R-:W-:Y:S01]  /*0c10*/  IMAD.SHL.U32 R26, R3, 0x100, RZ ;  /* 0x00000100031a7824 */ /* 0x000fe200078e00ff */
[----:B------:R-:W-:Y:S01]  /*0c20*/  UMOV UR4, URZ ;  /* 0x000000ff00047c82 */ /* 0x000fe20008000000 */
[----:B------:R-:W-:Y:S02]  /*0c30*/  IMAD.MOV.U32 R23, RZ, RZ, RZ ;  /* 0x000000ffff177224 */ /* 0x000fe400078e00ff */
[----:B------:R-:W-:Y:S01]  /*0c40*/  IMAD.MOV.U32 R27, RZ, RZ, RZ ;  /* 0x000000ffff1b7224 */ /* 0x000fe200078e00ff */
[----:B------:R-:W-:-:S07]  /*0c50*/  LOP3.LUT R26, R26, 0x80000000, RZ, 0xfc, !PT ;  /* 0x800000001a1a7812 */ /* 0x000fce00078efcff */
.L_x_67:
[----:B0-----:R-:W0:Y:S02]  /*0c60*/  LDC.64 R16, c[0x4][RZ] ;  /* 0x01000000ff107b82 */ /* 0x001e240000000a00 */
[----:B0-----:R-:W-:-:S05]  /*0c70*/  IMAD.WIDE.U32 R24, R27, 0x4, R16 ;  /* 0x000000041b187825 */ /* 0x001fca00078e0010 */
[----:B------:R-:W2:Y:S01]  /*0c80*/  LDG.E.CONSTANT R17, desc[UR6][R24.64] ;  /* 0x0000000618117981 */ /* 0x000ea2000c1e9900 */
[C---:B------:R-:W-:Y:S02]  /*0c90*/  IMAD.SHL.U32 R28, R27.reuse, 0x4, RZ ;  /* 0x000000041b1c7824 */ /* 0x040fe400078e00ff */
[----:B------:R-:W-:-:S03]  /*0ca0*/  VIADD R27, R27, 0x1 ;  /* 0x000000011b1b7836 */ /* 0x000fc60000000000 */
[C---:B------:R-:W-:Y:S02]  /*0cb0*/  ISETP.EQ.AND P5, PT, R28.reuse, RZ, PT ;  /* 0x000000ff1c00720c */ /* 0x040fe40003fa2270 */
[C---:B------:R-:W-:Y:S02]  /*0cc0*/  ISETP.EQ.AND P4, PT, R28.reuse, 0x4, PT ;  /* 0x000000041c00780c */ /* 0x040fe40003f82270 */
[C---:B------:R-:W-:Y:S02]  /*0cd0*/  ISETP.EQ.AND P3, PT, R28.reuse, 0x8, PT ;  /* 0x000000081c00780c */ /* 0x040fe40003f62270 */
[C---:B------:R-:W-:Y:S02]  /*0ce0*/  ISETP.EQ.AND P2, PT, R28.reuse, 0xc, PT ;  /* 0x0000000c1c00780c */ /* 0x040fe40003f42270 */
[----:B------:R-:W-:Y:S01]  /*0cf0*/  ISETP.EQ.AND P1, PT, R28, 0x10, PT ;  /* 0x000000101c00780c */ /* 0x000fe20003f22270 */
[----:B--2---:R-:W-:-:S03]  /*0d00*/  IMAD.WIDE.U32 R16, R17, R26, RZ ;  /* 0x0000001a11107225 */ /* 0x004fc600078e00ff */
[----:B------:R-:W-:-:S04]  /*0d10*/  IADD3 R16, P0, PT, R16, R23, RZ ;  /* 0x0000001710107210 */ /* 0x000fc80007f1e0ff */
[----:B------:R-:W-:Y:S01]  /*0d20*/  @P5 MOV R9, R16 ;  /* 0x0000001000095202 */ /* 0x000fe20000000f00 */
[--C-:B------:R-:W-:Y:S01]  /*0d30*/  @P4 IMAD.MOV.U32 R10, RZ, RZ, R16.reuse ;  /* 0x000000ffff0a4224 */ /* 0x100fe200078e0010 */
[----:B------:R-:W-:Y:S01]  /*0d40*/  ISETP.NE.AND P5, PT, R27, 0x6, PT ;  /* 0x000000061b00780c */ /* 0x000fe20003fa5270 */
[--C-:B------:R-:W-:Y:S01]  /*0d50*/  @P3 IMAD.MOV.U32 R11, RZ, RZ, R16.reuse ;  /* 0x000000ffff0b3224 */ /* 0x100fe200078e0010 */
[----:B------:R-:W-:Y:S01]  /*0d60*/  IADD3.X R23, PT, PT, R17, UR4, RZ, P0, !PT ;  /* 0x0000000411177c10 */ /* 0x000fe200087fe4ff */
[--C-:B------:R-:W-:Y:S01]  /*0d70*/  @P2 IMAD.MOV.U32 R12, RZ, RZ, R16.reuse ;  /* 0x000000ffff0c2224 */ /* 0x100fe200078e0010 */
[----:B------:R-:W-:Y:S01]  /*0d80*/  ISETP.EQ.AND P0, PT, R28, 0x14, PT ;  /* 0x000000141c00780c */ /* 0x000fe20003f02270 */
[----:B------:R-:W-:-:S12]  /*0d90*/  @P1 IMAD.MOV.U32 R13, RZ, RZ, R16 ;  /* 0x000000ffff0d1224 */ /* 0x000fd800078e0010 */
[----:B------:R-:W-:Y:S01]  /*0da0*/  @P0 IMAD.MOV.U32 R18, RZ, RZ, R16 ;  /* 0x000000ffff120224 */ /* 0x000fe200078e0010 */
[----:B------:R-:W-:Y:S06]  /*0db0*/  @P5 BRA `(.L_x_67) ;  /* 0xfffffffc00a85947 */ /* 0x000fec000383ffff */
        /* <DEDUP_REMOVED lines=12> */
[----:B------:R-:W-:-:S03]  /*0e80*/  ISETP.EQ.AND P5, PT, R25, 0x4, PT ;  /* 0x000000041900780c */ /* 0x000fc60003fa2270 */
[----:B------:R-:W-:Y:S01]  /*0e90*/  @P3 IMAD.MOV.U32 R26, RZ, RZ, R9 ;  /* 0x000000ffff1a3224 */ /* 0x000fe200078e0009 */
[C---:B------:R-:W-:Y:S01]  /*0ea0*/  ISETP.EQ.AND P3, PT, R25.reuse, -0x4, PT ;  /* 0xfffffffc1900780c */ /* 0x040fe20003f62270 */
[--C-:B------:R-:W-:Y:S01]  /*0eb0*/  @P4 IMAD.MOV.U32 R26, RZ, RZ, R10.reuse ;  /* 0x000000ffff1a4224 */ /* 0x100fe200078e000a */
[----:B------:R-:W-:Y:S01]  /*0ec0*/  @P4 MOV R17, R9 ;  /* 0x0000000900114202 */ /* 0x000fe20000000f00 */
[----:B------:R-:W-:Y:S01]  /*0ed0*/  @P0 IMAD.MOV.U32 R17, RZ, RZ, R10 ;  /* 0x000000ffff110224 */ /* 0x000fe200078e000a */
[----:B------:R-:W-:Y:S01]  /*0ee0*/  ISETP.EQ.AND P4, PT, R25, RZ, PT ;  /* 0x000000ff1900720c */ /* 0x000fe20003f82270 */
[--C-:B------:R-:W-:Y:S02]  /*0ef0*/  @P0 IMAD.MOV.U32 R26, RZ, RZ, R11.reuse ;  /* 0x000000ffff1a0224 */ /* 0x100fe400078e000b */
[----:B------:R-:W-:Y:S02]  /*0f00*/  @P1 IMAD.MOV.U32 R17, RZ, RZ, R11 ;  /* 0x000000ffff111224 */ /* 0x000fe400078e000b */
[----:B------:R-:W-:-:S02]  /*0f10*/  @P1 IMAD.MOV.U32 R26, RZ, RZ, R12 ;  /* 0x000000ffff1a1224 */ /* 0x000fc400078e000c */
[----:B------:R-:W-:Y:S02]  /*0f20*/  @P2 IMAD.MOV.U32 R17, RZ, RZ, R12 ;  /* 0x000000ffff112224 */ /* 0x000fe400078e000c */
[--C-:B------:R-:W-:Y:S01]  /*0f30*/  @P2 IMAD.MOV.U32 R26, RZ, RZ, R13.reuse ;  /* 0x000000ffff1a2224 */ /* 0x100fe200078e000d */
[----:B------:R-:W-:Y:S01]  /*0f40*/  @P3 MOV R26, R18 ;  /* 0x00000012001a3202 */ /* 0x000fe20000000f00 */
[----:B------:R-:W-:Y:S02]  /*0f50*/  @P3 IMAD.MOV.U32 R17, RZ, RZ, R13 ;  /* 0x000000ffff113224 */ /* 0x000fe400078e000d */
[----:B------:R-:W-:Y:S02]  /*0f60*/  @P4 IMAD.MOV.U32 R17, RZ, RZ, R18 ;  /* 0x000000ffff114224 */ /* 0x000fe400078e0012 */
[--C-:B------:R-:W-:Y:S02]  /*0f70*/  @P4 IMAD.MOV.U32 R26, RZ, RZ, R23.reuse ;  /* 0x000000ffff1a4224 */ /* 0x100fe400078e0017 */
[----:B------:R-:W-:Y:S01]  /*0f80*/  @P5 IMAD.MOV.U32 R17, RZ, RZ, R23 ;  /* 0x000000ffff115224 */ /* 0x000fe200078e0017 */
[----:B------:R-:W-:Y:S06]  /*0f90*/  @!P6 BRA `(.L_x_69) ;  /* 0x00000000002ce947 */ /* 0x000fec0003800000 */
[----:B------:R-:W-:Y:S01]  /*0fa0*/  @P0 IMAD.MOV.U32 R24, RZ, RZ, R9 ;  /* 0x000000ffff180224 */ /* 0x000fe200078e0009 */
[----:B------:R-:W-:Y:S01]  /*0fb0*/  ISETP.EQ.AND P0, PT, R25, 0x8, PT ;  /* 0x000000081900780c */ /* 0x000fe20003f02270 */
[----:B------:R-:W-:Y:S01]  /*0fc0*/  @P1 IMAD.MOV.U32 R24, RZ, RZ, R10 ;  /* 0x000000ffff181224 */ /* 0x000fe200078e000a */
[----:B------:R-:W-:Y:S01]  /*0fd0*/  LOP3.LUT R16, R16, 0x1f, RZ, 0xc0, !PT ;  /* 0x0000001f10107812 */ /* 0x000fe200078ec0ff */
[----:B------:R-:W-:Y:S02]  /*0fe0*/  @P2 IMAD.MOV.U32 R24, RZ, RZ, R11 ;  /* 0x000000ffff182224 */ /* 0x000fe400078e000b */
[----:B------:R-:W-:Y:S01]  /*0ff0*/  @P3 IMAD.MOV.U32 R24, RZ, RZ, R12 ;  /* 0x000000ffff183224 */ /* 0x000fe200078e000c */
[----:B------:R-:W-:Y:S01]  /*1000*/  SHF.L.W.U32.HI R26, R17, R16, R26 ;  /* 0x00000010111a7219 */ /* 0x000fe20000010e1a */
[----:B------:R-:W-:Y:S01]  /*1010*/  @P4 IMAD.MOV.U32 R24, RZ, RZ, R13 ;  /* 0x000000ffff184224 */ /* 0x000fe200078e000d */
[----:B------:R-:W-:-:S05]  /*1020*/  @P5 MOV R24, R18 ;  /* 0x0000001200185202 */ /* 0x000fca0000000f00 */
[----:B------:R-:W-:-:S05]  /*1030*/  @P0 IMAD.MOV.U32 R24, RZ, RZ, R23 ;  /* 0x000000ffff180224 */ /* 0x000fca00078e0017 */
[----:B------:R-:W-:-:S07]  /*1040*/  SHF.L.W.U32.HI R17, R24, R16, R17 ;  /* 0x0000001018117219 */ /* 0x000fce0000010e11 */
.L_x_69:
[----:B------:R-:W-:Y:S05]  /*1050*/  BSYNC.RECONVERGENT B1 ;  /* 0x0000000000017941 */ /* 0x000fea0003800200 */
.L_x_68:
        /* <DEDUP_REMOVED lines=18> */
.L_x_66:
[----:B------:R-:W-:Y:S05]  /*1180*/  BSYNC.RECONVERGENT B0 ;  /* 0x0000000000007941 */ /* 0x000fea0003800200 */
.L_x_65:
[----:B0-----:R-:W-:Y:S01]  /*1190*/  FMUL R17, R16, R16 ;  /* 0x0000001010117220 */ /* 0x001fe20000400000 */
[C---:B------:R-:W-:Y:S01]  /*11a0*/  LOP3.LUT R24, R28.reuse, 0x1, RZ, 0xc0, !PT ;  /* 0x000000011c187812 */ /* 0x040fe200078ec0ff */
[----:B------:R-:W-:Y:S01]  /*11b0*/  BSSY.RECONVERGENT B0, `(.L_x_70) ;  /* 0x000006e000007945 */ /* 0x000fe20003800200 */
[----:B------:R-:W-:Y:S01]  /*11c0*/  LOP3.LUT P1, RZ, R28, 0x2, RZ, 0xc0, !PT ;  /* 0x000000021cff7812 */ /* 0x000fe2000782c0ff */
[----:B------:R-:W-:Y:S01]  /*11d0*/  FFMA R23, R17, R19, -0.0013887860113754868507 ;  /* 0xbab607ed11177423 */ /* 0x000fe20000000013 */
[----:B------:R-:W-:Y:S01]  /*11e0*/  ISETP.NE.U32.AND P0, PT, R24, 0x1, PT ;  /* 0x000000011800780c */ /* 0x000fe20003f05070 */
[----:B------:R-:W-:Y:S01]  /*11f0*/  IMAD.MOV.U32 R28, RZ, RZ, R8 ;  /* 0x000000ffff1c7224 */ /* 0x000fe200078e0008 */
[----:B------:R-:W-:Y:S02]  /*1200*/  ISETP.NE.AND P2, PT, R22, RZ, PT ;  /* 0x000000ff1600720c */ /* 0x000fe40003f45270 */
[----:B------:R-:W-:Y:S02]  /*1210*/  FSEL R24, R23, -0.00019574658654164522886, !P0 ;  /* 0xb94d415317187808 */ /* 0x000fe40004000000 */
[----:B------:R-:W-:-:S02]  /*1220*/  FSEL R26, R20, 0.041666727513074874878, P0 ;  /* 0x3d2aaabb141a7808 */ /* 0x000fc40000000000 */
[----:B------:R-:W-:Y:S02]  /*1230*/  FSEL R16, R16, 1, P0 ;  /* 0x3f80000010107808 */ /* 0x000fe40000000000 */
[----:B------:R-:W-:Y:S01]  /*1240*/  FSEL R25, -R21, -0.4999999701976776123, P0 ;  /* 0xbeffffff15197808 */ /* 0x000fe20000000100 */
[C---:B------:R-:W-:Y:S02]  /*1250*/  FFMA R24, R17.reuse, R24, R26 ;  /* 0x0000001811187223 */ /* 0x040fe4000000001a */
[C---:B------:R-:W-:Y:S02]  /*1260*/  FFMA R23, R17.reuse, R16, RZ ;  /* 0x0000001011177223 */ /* 0x040fe400000000ff */
[----:B------:R-:W-:-:S04]  /*1270*/  FFMA R24, R17, R24, R25 ;  /* 0x0000001811187223 */ /* 0x000fc80000000019 */
[----:B------:R-:W-:Y:S01]  /*1280*/  FFMA R23, R23, R24, R16 ;  /* 0x0000001817177223 */ /* 0x000fe20000000010 */
[----:B------:R-:W-:-:S03]  /*1290*/  IMAD.MOV.U32 R16, RZ, RZ, R6 ;  /* 0x000000ffff107224 */ /* 0x000fc600078e0006 */
        /* <DEDUP_REMOVED lines=9> */
[----:B0-----:R-:W-:Y:S01]  /*1330*/  MOV R23, RZ ;  /* 0x000000ff00177202 */ /* 0x001fe20000000f00 */
[----:B------:R-:W-:Y:S01]  /*1340*/  IMAD.MOV.U32 R27, RZ, RZ, RZ ;  /* 0x000000ffff1b7224 */ /* 0x000fe200078e00ff */
[----:B------:R-:W-:Y:S02]  /*1350*/  UMOV UR4, URZ ;  /* 0x000000ff00047c82 */ /* 0x000fe40008000000 */
[----:B------:R-:W-:-:S07]  /*1360*/  LOP3.LUT R26, R26, 0x80000000, RZ, 0xfc, !PT ;  /* 0x800000001a1a7812 */ /* 0x000fce00078efcff */
.L_x_72:
[----:B------:R-:W0:Y:S02]  /*1370*/  LDC.64 R16, c[0x4][RZ] ;  /* 0x01000000ff107b82 */ /* 0x000e240000000a00 */
        /* <DEDUP_REMOVED lines=11> */
[----:B------:R-:W-:Y:S01]  /*1430*/  IADD3.X R23, PT, PT, R17, UR4, RZ, P0, !PT ;  /* 0x0000000411177c10 */ /* 0x000fe200087fe4ff */
[--C-:B------:R-:W-:Y:S01]  /*1440*/  @P5 IMAD.MOV.U32 R9, RZ, RZ, R16.reuse ;  /* 0x000000ffff095224 */ /* 0x100fe200078e0010 */
[----:B------:R-:W-:Y:S01]  /*1450*/  ISETP.NE.AND P5, PT, R27, 0x6, PT ;  /* 0x000000061b00780c */ /* 0x000fe20003fa5270 */
[--C-:B------:R-:W-:Y:S01]  /*1460*/  @P4 IMAD.MOV.U32 R10, RZ, RZ, R16.reuse ;  /* 0x000000ffff0a4224 */ /* 0x100fe200078e0010 */
[----:B------:R-:W-:Y:S01]  /*1470*/  ISETP.EQ.AND P0, PT, R28, 0x14, PT ;  /* 0x000000141c00780c */ /* 0x000fe20003f02270 */
[--C-:B------:R-:W-:Y:S02]  /*1480*/  @P3 IMAD.MOV.U32 R11, RZ, RZ, R16.reuse ;  /* 0x000000ffff0b3224 */ /* 0x100fe400078e0010 */
[--C-:B------:R-:W-:Y:S02]  /*1490*/  @P2 IMAD.MOV.U32 R12, RZ, RZ, R16.reuse ;  /* 0x000000ffff0c2224 */ /* 0x100fe400078e0010 */
[----:B------:R-:W-:-:S08]  /*14a0*/  @P1 IMAD.MOV.U32 R13, RZ, RZ, R16 ;  /* 0x000000ffff0d1224 */ /* 0x000fd000078e0010 */
[----:B------:R-:W-:Y:S01]  /*14b0*/  @P0 MOV R18, R16 ;  /* 0x0000001000120202 */ /* 0x000fe20000000f00 */
        /* <DEDUP_REMOVED lines=14> */
[--C-:B------:R-:W-:Y:S01]  /*15a0*/  @P3 IMAD.MOV.U32 R26, RZ, RZ, R9.reuse ;  /* 0x000000ffff1a3224 */ /* 0x100fe200078e0009 */
[C---:B------:R-:W-:Y:S01]  /*15b0*/  ISETP.EQ.AND P3, PT, R25.reuse, -0x4, PT ;  /* 0xfffffffc1900780c */ /* 0x040fe20003f62270 */
[----:B------:R-:W-:Y:S02]  /*15c0*/  @P4 IMAD.MOV.U32 R17, RZ, RZ, R9 ;  /* 0x000000ffff114224 */ /* 0x000fe400078e0009 */
[--C-:B------:R-:W-:Y:S01]  /*15d0*/  @P4 IMAD.MOV.U32 R26, RZ, RZ, R10.reuse ;  /* 0x000000ffff1a4224 */ /* 0x100fe200078e000a */
[----:B------:R-:W-:Y:S01]  /*15e0*/  ISETP.EQ.AND P4, PT, R25, RZ, PT ;  /* 0x000000ff1900720c */ /* 0x000fe20003f82270 */
[----:B------:R-:W-:Y:S02]  /*15f0*/  @P0 IMAD.MOV.U32 R17, RZ, RZ, R10 ;  /* 0x000000ffff110224 */ /* 0x000fe400078e000a */
[--C-:B------:R-:W-:Y:S01]  /*1600*/  @P0 IMAD.MOV.U32 R26, RZ, RZ, R11.reuse ;  /* 0x000000ffff1a0224 */ /* 0x100fe200078e000b */
[----:B------:R-:W-:Y:S01]  /*1610*/  @P1 MOV R26, R12 ;  /* 0x0000000c001a1202 */ /* 0x000fe20000000f00 */
[----:B------:R-:W-:-:S02]  /*1620*/  @P1 IMAD.MOV.U32 R17, RZ, RZ, R11 ;  /* 0x000000ffff111224 */ /* 0x000fc400078e000b */
[----:B------:R-:W-:Y:S02]  /*1630*/  @P2 IMAD.MOV.U32 R17, RZ, RZ, R12 ;  /* 0x000000ffff112224 */ /* 0x000fe400078e000c */
[--C-:B------:R-:W-:Y:S02]  /*1640*/  @P2 IMAD.MOV.U32 R26, RZ, RZ, R13.reuse ;  /* 0x000000ffff1a2224 */ /* 0x100fe400078e000d */
[----:B------:R-:W-:Y:S02]  /*1650*/  @P3 IMAD.MOV.U32 R17, RZ, RZ, R13 ;  /* 0x000000ffff113224 */ /* 0x000fe400078e000d */
[--C-:B------:R-:W-:Y:S02]  /*1660*/  @P3 IMAD.MOV.U32 R26, RZ, RZ, R18.reuse ;  /* 0x000000ffff1a3224 */ /* 0x100fe400078e0012 */
[----:B------:R-:W-:Y:S02]  /*1670*/  @P4 IMAD.MOV.U32 R17, RZ, RZ, R18 ;  /* 0x000000ffff114224 */ /* 0x000fe400078e0012 */
[----:B------:R-:W-:-:S02]  /*1680*/  @P4 IMAD.MOV.U32 R26, RZ, RZ, R23 ;  /* 0x000000ffff1a4224 */ /* 0x000fc400078e0017 */
[----:B------:R-:W-:Y:S01]  /*1690*/  @P5 IMAD.MOV.U32 R17, RZ, RZ, R23 ;  /* 0x000000ffff115224 */ /* 0x000fe200078e0017 */
[----:B------:R-:W-:Y:S06]  /*16a0*/  @!P6 BRA `(.L_x_74) ;  /* 0x00000000002ce947 */ /* 0x000fec0003800000 */
[----:B------:R-:W-:Y:S01]  /*16b0*/  @P0 IMAD.MOV.U32 R24, RZ, RZ, R9 ;  /* 0x000000ffff180224 */ /* 0x000fe200078e0009 */
[----:B------:R-:W-:Y:S02]  /*16c0*/  ISETP.EQ.AND P0, PT, R25, 0x8, PT ;  /* 0x000000081900780c */ /* 0x000fe40003f02270 */
[----:B------:R-:W-:Y:S01]  /*16d0*/  @P1 MOV R24, R10 ;  /* 0x0000000a00181202 */ /* 0x000fe20000000f00 */
[----:B------:R-:W-:Y:S01]  /*16e0*/  @P2 IMAD.MOV.U32 R24, RZ, RZ, R11 ;  /* 0x000000ffff182224 */ /* 0x000fe200078e000b */
[----:B------:R-:W-:Y:S01]  /*16f0*/  LOP3.LUT R16, R16, 0x1f, RZ, 0xc0, !PT ;  /* 0x0000001f10107812 */ /* 0x000fe200078ec0ff */
[----:B------:R-:W-:Y:S02]  /*1700*/  @P3 IMAD.MOV.U32 R24, RZ, RZ, R12 ;  /* 0x000000ffff183224 */ /* 0x000fe400078e000c */
[----:B------:R-:W-:Y:S01]  /*1710*/  @P4 IMAD.MOV.U32 R24, RZ, RZ, R13 ;  /* 0x000000ffff184224 */ /* 0x000fe200078e000d */
[----:B------:R-:W-:Y:S01]  /*1720*/  SHF.L.W.U32.HI R26, R17, R16, R26 ;  /* 0x00000010111a7219 */ /* 0x000fe20000010e1a */
[----:B------:R-:W-:-:S04]  /*1730*/  @P5 IMAD.MOV.U32 R24, RZ, RZ, R18 ;  /* 0x000000ffff185224 */ /* 0x000fc800078e0012 */
[----:B------:R-:W-:-:S05]  /*1740*/  @P0 IMAD.MOV.U32 R24, RZ, RZ, R23 ;  /* 0x000000ffff180224 */ /* 0x000fca00078e0017 */
[----:B------:R-:W-:-:S07]  /*1750*/  SHF.L.W.U32.HI R17, R24, R16, R17 ;  /* 0x0000001018117219 */ /* 0x000fce0000010e11 */
.L_x_74:
[----:B------:R-:W-:Y:S05]  /*1760*/  BSYNC.RECONVERGENT B1 ;  /* 0x0000000000017941 */ /* 0x000fea0003800200 */
.L_x_73:
        /* <DEDUP_REMOVED lines=18> */
.L_x_71:
[----:B------:R-:W-:Y:S05]  /*1890*/  BSYNC.RECONVERGENT B0 ;  /* 0x0000000000007941 */ /* 0x000fea0003800200 */
.L_x_70:
[----:B------:R-:W-:Y:S01]  /*18a0*/  FMUL R17, R16, R16 ;  /* 0x0000001010117220 */ /* 0x000fe20000400000 */
[C---:B------:R-:W-:Y:S01]  /*18b0*/  LOP3.LUT R24, R28.reuse, 0x1, RZ, 0xc0, !PT ;  /* 0x000000011c187812 */ /* 0x040fe200078ec0ff */
[----:B------:R-:W-:Y:S01]  /*18c0*/  BSSY.RECONVERGENT B0, `(.L_x_75) ;  /* 0x000006e000007945 */ /* 0x000fe20003800200 */
[----:B------:R-:W-:Y:S01]  /*18d0*/  LOP3.LUT P1, RZ, R28, 0x2, RZ, 0xc0, !PT ;  /* 0x000000021cff7812 */ /* 0x000fe2000782c0ff */
[----:B0-----:R-:W-:Y:S01]  /*18e0*/  FFMA R23, R17, R19, -0.0013887860113754868507 ;  /* 0xbab607ed11177423 */ /* 0x001fe20000000013 */
[----:B------:R-:W-:Y:S02]  /*18f0*/  ISETP.NE.U32.AND P0, PT, R24, 0x1, PT ;  /* 0x000000011800780c */ /* 0x000fe40003f05070 */
[----:B------:R-:W-:Y:S02]  /*1900*/  ISETP.NE.AND P2, PT, R22, RZ, PT ;  /* 0x000000ff1600720c */ /* 0x000fe40003f45270 */
[----:B------:R-:W-:Y:S02]  /*1910*/  FSEL R24, R23, -0.00019574658654164522886, !P0 ;  /* 0xb94d415317187808 */ /* 0x000fe40004000000 */
[----:B------:R-:W-:-:S02]  /*1920*/  FSEL R26, R20, 0.041666727513074874878, P0 ;  /* 0x3d2aaabb141a7808 */ /* 0x000fc40000000000 */
[----:B------:R-:W-:Y:S02]  /*1930*/  FSEL R16, R16, 1, P0 ;  /* 0x3f80000010107808 */ /* 0x000fe40000000000 */
[----:B------:R-:W-:Y:S01]  /*1940*/  FSEL R25, -R21, -0.4999999701976776123, P0 ;  /* 0xbeffffff15197808 */ /* 0x000fe20000000100 */
[C---:B------:R-:W-:Y:S01]  /*1950*/  FFMA R24, R17.reuse, R24, R26 ;  /* 0x0000001811187223 */ /* 0x040fe2000000001a */
[----:B------:R-:W-:Y:S01]  /*1960*/  MOV R28, R8 ;  /* 0x00000008001c7202 */ /* 0x000fe20000000f00 */
        /* <DEDUP_REMOVED lines=14> */
[----:B0-----:R-:W-:Y:S02]  /*1a50*/  IMAD.MOV.U32 R23, RZ, RZ, RZ ;  /* 0x000000ffff177224 */ /* 0x001fe400078e00ff */
[----:B------:R-:W-:Y:S01]  /*1a60*/  IMAD.MOV.U32 R27, RZ, RZ, RZ ;  /* 0x000000ffff1b7224 */ /* 0x000fe200078e00ff */
[----:B------:R-:W-:-:S07]  /*1a70*/  LOP3.LUT R26, R26, 0x80000000, RZ, 0xfc, !PT ;  /* 0x800000001a1a7812 */ /* 0x000fce00078efcff */
.L_x_77:
        /* <DEDUP_REMOVED lines=17> */
[--C-:B------:R-:W-:Y:S01]  /*1b90*/  @P2 IMAD.MOV.U32 R12, RZ, RZ, R16.reuse ;  /* 0x000000ffff0c2224 */ /* 0x100fe200078e0010 */
[----:B------:R-:W-:Y:S01]  /*1ba0*/  @P4 MOV R10, R16 ;  /* 0x00000010000a4202 */ /* 0x000fe20000000f00 */
[----:B------:R-:W-:-:S10]  /*1bb0*/  @P1 IMAD.MOV.U32 R13, RZ, RZ, R16 ;  /* 0x000000ffff0d1224 */ /* 0x000fd400078e0010 */
        /* <DEDUP_REMOVED lines=17> */
[----:B------:R-:W-:Y:S01]  /*1cd0*/  @P4 IMAD.MOV.U32 R17, RZ, RZ, R9 ;  /* 0x000000ffff114224 */ /* 0x000fe200078e0009 */
[----:B------:R-:W-:Y:S01]  /*1ce0*/  @P4 MOV R26, R10 ;  /* 0x0000000a001a4202 */ /* 0x000fe20000000f00 */
[----:B------:R-:W-:Y:S01]  /*1cf0*/  @P0 IMAD.MOV.U32 R17, RZ, RZ, R10 ;  /* 0x000000ffff110224 */ /* 0x000fe200078e000a */
[----:B------:R-:W-:Y:S01]  /*1d00*/  ISETP.EQ.AND P4, PT, R25, RZ, PT ;  /* 0x000000ff1900720c */ /* 0x000fe20003f82270 */
[--C-:B------:R-:W-:Y:S02]  /*1d10*/  @P0 IMAD.MOV.U32 R26, RZ, RZ, R11.reuse ;  /* 0x000000ffff1a0224 */ /* 0x100fe400078e000b */
[----:B------:R-:W-:Y:S02]  /*1d20*/  @P1 IMAD.MOV.U32 R17, RZ, RZ, R11 ;  /* 0x000000ffff111224 */ /* 0x000fe400078e000b */
[----:B------:R-:W-:-:S02]  /*1d30*/  @P1 IMAD.MOV.U32 R26, RZ, RZ, R12 ;  /* 0x000000ffff1a1224 */ /* 0x000fc400078e000c */
[----:B------:R-:W-:Y:S02]  /*1d40*/  @P2 IMAD.MOV.U32 R17, RZ, RZ, R12 ;  /* 0x000000ffff112224 */ /* 0x000fe400078e000c */
[--C-:B------:R-:W-:Y:S02]  /*1d50*/  @P2 IMAD.MOV.U32 R26, RZ, RZ, R13.reuse ;  /* 0x000000ffff1a2224 */ /* 0x100fe400078e000d */
[----:B------:R-:W-:Y:S02]  /*1d60*/  @P3 IMAD.MOV.U32 R17, RZ, RZ, R13 ;  /* 0x000000ffff113224 */ /* 0x000fe400078e000d */
[----:B------:R-:W-:Y:S01]  /*1d70*/  @P3 IMAD.MOV.U32 R26, RZ, RZ, R18 ;  /* 0x000000ffff1a3224 */ /* 0x000fe200078e0012 */
[----:B------:R-:W-:Y:S01]  /*1d80*/  @P4 MOV R17, R18 ;  /* 0x0000001200114202 */ /* 0x000fe20000000f00 */
        /* <DEDUP_REMOVED lines=10> */
[----:B------:R-:W-:Y:S02]  /*1e30*/  @P4 IMAD.MOV.U32 R24, RZ, RZ, R13 ;  /* 0x000000ffff184224 */ /* 0x000fe400078e000d */
[----:B------:R-:W-:-:S04]  /*1e40*/  @P5 IMAD.MOV.U32 R24, RZ, RZ, R18 ;  /* 0x000000ffff185224 */ /* 0x000fc800078e0012 */
[----:B------:R-:W-:-:S04]  /*1e50*/  @P0 MOV R24, R23 ;  /* 0x0000001700180202 */ /* 0x000fc80000000f00 */
[----:B------:R-:W-:-:S07]  /*1e60*/  SHF.L.W.U32.HI R17, R24, R16, R17 ;  /* 0x0000001018117219 */ /* 0x000fce0000010e11 */
.L_x_79:
[----:B------:R-:W-:Y:S05]  /*1e70*/  BSYNC.RECONVERGENT B1 ;  /* 0x0000000000017941 */ /* 0x000fea0003800200 */
.L_x_78:
        /* <DEDUP_REMOVED lines=18> */
.L_x_76:
[----:B------:R-:W-:Y:S05]  /*1fa0*/  BSYNC.RECONVERGENT B0 ;  /* 0x0000000000007941 */ /* 0x000fea0003800200 */
.L_x_75:
[----:B------:R-:W-:Y:S01]  /*1fb0*/  FMUL R17, R16, R16 ;  /* 0x0000001010117220 */ /* 0x000fe20000400000 */
[----:B0-----:R-:W-:Y:S01]  /*1fc0*/  LOP3.LUT R23, R28, 0x1, RZ, 0xc0, !PT ;  /* 0x000000011c177812 */ /* 0x001fe200078ec0ff */
[----:B------:R-:W-:Y:S01]  /*1fd0*/  BSSY.RECONVERGENT B0, `(.L_x_80) ;  /* 0x000006e000007945 */ /* 0x000fe20003800200 */
[----:B------:R-:W-:Y:S01]  /*1fe0*/  ISETP.NE.AND P2, PT, R22, RZ, PT ;  /* 0x000000ff1600720c */ /* 0x000fe20003f45270 */
[----:B------:R-:W-:Y:S01]  /*1ff0*/  FFMA R22, R17, R19, -0.0013887860113754868507 ;  /* 0xbab607ed11167423 */ /* 0x000fe20000000013 */
[----:B------:R-:W-:Y:S01]  /*2000*/  ISETP.NE.U32.AND P0, PT, R23, 0x1, PT ;  /* 0x000000011700780c */ /* 0x000fe20003f05070 */
[----:B------:R-:W-:-:S03]  /*2010*/  VIADD R23, R28, 0x1 ;  /* 0x000000011c177836 */ /* 0x000fc60000000000 */
[----:B------:R-:W-:Y:S02]  /*2020*/  FSEL R22, R22, -0.00019574658654164522886, P0 ;  /* 0xb94d415316167808 */ /* 0x000fe40000000000 */
[----:B------:R-:W-:Y:S02]  /*2030*/  FSEL R24, R20, 0.041666727513074874878, !P0 ;  /* 0x3d2aaabb14187808 */ /* 0x000fe40004000000 */
[----:B------:R-:W-:Y:S02]  /*2040*/  LOP3.LUT P1, RZ, R23, 0x2, RZ, 0xc0, !PT ;  /* 0x0000000217ff7812 */ /* 0x000fe4000782c0ff */
[----:B------:R-:W-:Y:S01]  /*2050*/  FSEL R16, R16, 1, !P0 ;  /* 0x3f80000010107808 */ /* 0x000fe20004000000 */
[----:B------:R-:W-:Y:S01]  /*2060*/  FFMA R22, R17, R22, R24 ;  /* 0x0000001611167223 */ /* 0x000fe20000000018 */
[----:B------:R-:W-:-:S03]  /*2070*/  FSEL R25, -R21, -0.4999999701976776123, !P0 ;  /* 0xbeffffff15197808 */ /* 0x000fc60004000100 */
[C---:B------:R-:W-:Y:S02]  /*2080*/  FFMA R23, R17.reuse, R16, RZ ;  /* 0x0000001011177223 */ /* 0x040fe400000000ff */
[----:B------:R-:W-:-:S04]  /*2090*/  FFMA R22, R17, R22, R25 ;  /* 0x0000001611167223 */ /* 0x000fc80000000019 */
[----:B------:R-:W-:-:S04]  /*20a0*/  FFMA R16, R23, R22, R16 ;  /* 0x0000001617107223 */ /* 0x000fc80000000010 */
        /* <DEDUP_REMOVED lines=13> */
.L_x_82:
[----:B0-----:R-:W0:Y:S02]  /*2180*/  LDC.64 R16, c[0x4][RZ] ;  /* 0x01000000ff107b82 */ /* 0x001e240000000a00 */
[----:B0-----:R-:W-:-:S05]  /*2190*/  IMAD.WIDE.U32 R22, R27, 0x4, R16 ;  /* 0x000000041b167825 */ /* 0x001fca00078e0010 */
[----:B------:R-:W2:Y:S01]  /*21a0*/  LDG.E.CONSTANT R16, desc[UR6][R22.64] ;  /* 0x0000000616107981 */ /* 0x000ea2000c1e9900 */
[C---:B------:R-:W-:Y:S01]  /*21b0*/  SHF.L.U32 R6, R27.reuse, 0x2, RZ ;  /* 0x000000021b067819 */ /* 0x040fe200000006ff */
[----:B------:R-:W-:-:S03]  /*21c0*/  VIADD R27, R27, 0x1 ;  /* 0x000000011b1b7836 */ /* 0x000fc60000000000 */
[C---:B------:R-:W-:Y:S02]  /*21d0*/  ISETP.EQ.AND P0, PT, R6.reuse, RZ, PT ;  /* 0x000000ff0600720c */ /* 0x040fe40003f02270 */
[C---:B------:R-:W-:Y:S02]  /*21e0*/  ISETP.EQ.AND P5, PT, R6.reuse, 0x4, PT ;  /* 0x000000040600780c */ /* 0x040fe40003fa2270 */
        /* <DEDUP_REMOVED lines=9> */
[--C-:B------:R-:W-:Y:S02]  /*2280*/  @P5 IMAD.MOV.U32 R10, RZ, RZ, R6.reuse ;  /* 0x000000ffff0a5224 */ /* 0x100fe400078e0006 */
[--C-:B------:R-:W-:Y:S02]  /*2290*/  @P4 IMAD.MOV.U32 R11, RZ, RZ, R6.reuse ;  /* 0x000000ffff0b4224 */ /* 0x100fe400078e0006 */
[--C-:B------:R-:W-:Y:S02]  /*22a0*/  @P3 IMAD.MOV.U32 R12, RZ, RZ, R6.reuse ;  /* 0x000000ffff0c3224 */ /* 0x100fe400078e0006 */
[--C-:B------:R-:W-:Y:S02]  /*22b0*/  @P2 IMAD.MOV.U32 R13, RZ, RZ, R6.reuse ;  /* 0x000000ffff0d2224 */ /* 0x100fe400078e0006 */
[----:B------:R-:W-:-:S04]  /*22c0*/  @P1 IMAD.MOV.U32 R18, RZ, RZ, R6 ;  /* 0x000000ffff121224 */ /* 0x000fc800078e0006 */
[----:B------:R-:W-:Y:S05]  /*22d0*/  @P6 BRA `(.L_x_82) ;  /* 0xfffffffc00a86947 */ /* 0x000fea000383ffff */
[----:B------:R-:W-:Y:S01]  /*22e0*/  SHF.R.U32.HI R16, RZ, 0x17, R3 ;  /* 0x00000017ff107819 */ /* 0x000fe20000011603 */
[----:B------:R-:W-:Y:S03]  /*22f0*/  BSSY.RECONVERGENT B1, `(.L_x_83) ;  /* 0x0000029000017945 */ /* 0x000fe60003800200 */
[C---:B------:R-:W-:Y:S02]  /*2300*/  LOP3.LUT R6, R16.reuse, 0xe0, RZ, 0xc0, !PT ;  /* 0x000000e010067812 */ /* 0x040fe400078ec0ff */
[----:B------:R-:W-:-:S03]  /*2310*/  LOP3.LUT P6, RZ, R16, 0x1f, RZ, 0xc0, !PT ;  /* 0x0000001f10ff7812 */ /* 0x000fc600078cc0ff */
[----:B------:R-:W-:-:S05]  /*2320*/  VIADD R6, R6, 0xffffff80 ;  /* 0xffffff8006067836 */ /* 0x000fca0000000000 */
[----:B------:R-:W-:-:S04]  /*2330*/  SHF.R.U32.HI R6, RZ, 0x5, R6 ;  /* 0x00000005ff067819 */ /* 0x000fc80000011606 */
[----:B------:R-:W-:-:S04]  /*2340*/  LEA R22, -R6, RZ, 0x2 ;  /* 0x000000ff06167211 */ /* 0x000fc800078e11ff */
        /* <DEDUP_REMOVED lines=12> */
[----:B------:R-:W-:Y:S02]  /*2410*/  @P1 IMAD.MOV.U32 R8, RZ, RZ, R11 ;  /* 0x000000ffff081224 */ /* 0x000fe400078e000b */
[----:B------:R-:W-:-:S02]  /*2420*/  @P0 IMAD.MOV.U32 R8, RZ, RZ, R12 ;  /* 0x000000ffff080224 */ /* 0x000fc400078e000c */
[----:B------:R-:W-:Y:S02]  /*2430*/  @P2 IMAD.MOV.U32 R6, RZ, RZ, R11 ;  /* 0x000000ffff062224 */ /* 0x000fe400078e000b */
[----:B------:R-:W-:Y:S02]  /*2440*/  @P3 IMAD.MOV.U32 R8, RZ, RZ, R13 ;  /* 0x000000ffff083224 */ /* 0x000fe400078e000d */
[----:B------:R-:W-:Y:S01]  /*2450*/  @P1 IMAD.MOV.U32 R6, RZ, RZ, R12 ;  /* 0x000000ffff061224 */ /* 0x000fe200078e000c */
[----:B------:R-:W-:Y:S01]  /*2460*/  @P0 MOV R6, R13 ;  /* 0x0000000d00060202 */ /* 0x000fe20000000f00 */
[--C-:B------:R-:W-:Y:S02]  /*2470*/  @P4 IMAD.MOV.U32 R8, RZ, RZ, R18.reuse ;  /* 0x000000ffff084224 */ /* 0x100fe400078e0012 */
[----:B------:R-:W-:Y:S02]  /*2480*/  @P5 IMAD.MOV.U32 R8, RZ, RZ, R25 ;  /* 0x000000ffff085224 */ /* 0x000fe400078e0019 */
[----:B------:R-:W-:-:S02]  /*2490*/  @P3 IMAD.MOV.U32 R6, RZ, RZ, R18 ;  /* 0x000000ffff063224 */ /* 0x000fc400078e0012 */
[----:B------:R-:W-:Y:S02]  /*24a0*/  @P4 IMAD.MOV.U32 R6, RZ, RZ, R25 ;  /* 0x000000ffff064224 */ /* 0x000fe400078e0019 */
[----:B------:R-:W-:Y:S01]  /*24b0*/  IMAD.MOV.U32 R17, RZ, RZ, R8 ;  /* 0x000000ffff117224 */ /* 0x000fe200078e0008 */
[----:B------:R-:W-:Y:S06]  /*24c0*/  @!P6 BRA `(.L_x_84) ;  /* 0x00000000002ce947 */ /* 0x000fec0003800000 */
[----:B------:R-:W-:Y:S01]  /*24d0*/  @P2 IMAD.MOV.U32 R8, RZ, RZ, R9 ;  /* 0x000000ffff082224 */ /* 0x000fe200078e0009 */
[----:B------:R-:W-:Y:S01]  /*24e0*/  LOP3.LUT R16, R16, 0x1f, RZ, 0xc0, !PT ;  /* 0x0000001f10107812 */ /* 0x000fe200078ec0ff */
[----:B------:R-:W-:Y:S01]  /*24f0*/  @P1 IMAD.MOV.U32 R8, RZ, RZ, R10 ;  /* 0x000000ffff081224 */ /* 0x000fe200078e000a */
[----:B------:R-:W-:Y:S01]  /*2500*/  @P0 MOV R8, R11 ;  /* 0x0000000b00080202 */ /* 0x000fe20000000f00 */
[----:B------:R-:W-:Y:S01]  /*2510*/  @P3 IMAD.MOV.U32 R8, RZ, RZ, R12 ;  /* 0x000000ffff083224 */ /* 0x000fe200078e000c */
[----:B------:R-:W-:Y:S01]  /*2520*/  ISETP.EQ.AND P0, PT, R22, 0x8, PT ;  /* 0x000000081600780c */ /* 0x000fe20003f02270 */
[----:B------:R-:W-:Y:S01]  /*2530*/  @P4 IMAD.MOV.U32 R8, RZ, RZ, R13 ;  /* 0x000000ffff084224 */ /* 0x000fe200078e000d */
[----:B------:R-:W-:Y:S01]  /*2540*/  SHF.L.W.U32.HI R6, R17, R16, R6 ;  /* 0x0000001011067219 */ /* 0x000fe20000010e06 */
[----:B------:R-:W-:-:S10]  /*2550*/  @P5 IMAD.MOV.U32 R8, RZ, RZ, R18 ;  /* 0x000000ffff085224 */ /* 0x000fd400078e0012 */
[----:B------:R-:W-:-:S05]  /*2560*/  @P0 IMAD.MOV.U32 R8, RZ, RZ, R25 ;  /* 0x000000ffff080224 */ /* 0x000fca00078e0019 */
[----:B------:R-:W-:-:S07]  /*2570*/  SHF.L.W.U32.HI R17, R8, R16, R17 ;  /* 0x0000001008117219 */ /* 0x000fce0000010e11 */
.L_x_84:
[----:B------:R-:W-:Y:S05]  /*2580*/  BSYNC.RECONVERGENT B1 ;  /* 0x0000000000017941 */ /* 0x000fea0003800200 */
.L_x_83:
        /* <DEDUP_REMOVED lines=18> */
.L_x_81:
[----:B------:R-:W-:Y:S05]  /*26b0*/  BSYNC.RECONVERGENT B0 ;  /* 0x0000000000007941 */ /* 0x000fea0003800200 */
.L_x_80:
[----:B------:R-:W2:Y:S01]  /*26c0*/  LDG.E R22, desc[UR6][R14.64+0x18] ;  /* 0x000018060e167981 */ /* 0x000ea2000c1e1900 */
[----:B------:R-:W-:Y:S01]  /*26d0*/  FMUL R16, R6, R6 ;  /* 0x0000000606107220 */ /* 0x000fe20000400000 */
[C---:B0-----:R-:W-:Y:S01]  /*26e0*/  LOP3.LUT R17, R8.reuse, 0x1, RZ, 0xc0, !PT ;  /* 0x0000000108117812 */ /* 0x041fe200078ec0ff */
[----:B------:R-:W-:Y:S02]  /*26f0*/  VIADD R8, R8, 0x1 ;  /* 0x0000000108087836 */ /* 0x000fe40000000000 */
[----:B------:R-:W-:Y:S01]  /*2700*/  FMUL R25, R2, R5 ;  /* 0x0000000502197220 */ /* 0x000fe20000400000 */
[----:B------:R-:W-:Y:S01]  /*2710*/  FFMA R23, R16, R19, -0.0013887860113754868507 ;  /* 0xbab607ed10177423 */ /* 0x000fe20000000013 */
[----:B------:R-:W-:Y:S01]  /*2720*/  ISETP.NE.U32.AND P0, PT, R17, 0x1, PT ;  /* 0x000000011100780c */ /* 0x000fe20003f05070 */
[----:B------:R-:W-:Y:S01]  /*2730*/  FMUL R27, R4, R7 ;  /* 0x00000007041b7220 */ /* 0x000fe20000400000 */
[----:B------:R-:W-:Y:S01]  /*2740*/  LOP3.LUT P1, RZ, R8, 0x2, RZ, 0xc0, !PT ;  /* 0x0000000208ff7812 */ /* 0x000fe2000782c0ff */
[----:B------:R0:W-:Y:S01]  /*2750*/  STG.E desc[UR6][R14.64+0x68], R25 ;  /* 0x000068190e007986 */ /* 0x0001e2000c101906 */
[----:B------:R-:W-:Y:S01]  /*2760*/  FSEL R23, R23, -0.00019574658654164522886, P0 ;  /* 0xb94d415317177808 */ /* 0x000fe20000000000 */
[----:B------:R-:W-:Y:S01]  /*2770*/  BSSY.RECONVERGENT B0, `(.L_x_85) ;  /* 0x0000074000007945 */ /* 0x000fe20003800200 */
[----:B------:R-:W-:Y:S01]  /*2780*/  FSEL R17, R20, 0.041666727513074874878, !P0 ;  /* 0x3d2aaabb14117808 */ /* 0x000fe20004000000 */
[----:B------:R0:W-:Y:S01]  /*2790*/  STG.E desc[UR6][R14.64+0x6c], R27 ;  /* 0x00006c1b0e007986 */ /* 0x0001e2000c101906 */
[----:B------:R-:W-:-:S02]  /*27a0*/  FSEL R8, -R21, -0.4999999701976776123, !P0 ;  /* 0xbeffffff15087808 */ /* 0x000fc40004000100 */
[----:B------:R-:W-:Y:S01]  /*27b0*/  FSEL R6, R6, 1, !P0 ;  /* 0x3f80000006067808 */ /* 0x000fe20004000000 */
[----:B------:R-:W-:-:S04]  /*27c0*/  FFMA R17, R16, R23, R17 ;  /* 0x0000001710117223 */ /* 0x000fc80000000011 */
[C---:B------:R-:W-:Y:S01]  /*27d0*/  FFMA R8, R16.reuse, R17, R8 ;  /* 0x0000001110087223 */ /* 0x040fe20000000008 */
[----:B------:R-:W-:-:S04]  /*27e0*/  FFMA R17, R16, R6, RZ ;  /* 0x0000000610117223 */ /* 0x000fc800000000ff */
[----:B------:R-:W-:-:S04]  /*27f0*/  FFMA R6, R17, R8, R6 ;  /* 0x0000000811067223 */ /* 0x000fc80000000006 */
[----:B------:R-:W-:-:S04]  /*2800*/  @P1 FADD R6, RZ, -R6 ;  /* 0x80000006ff061221 */ /* 0x000fc80000000000 */
[----:B------:R-:W-:-:S05]  /*2810*/  FMUL R17, R7, R6 ;  /* 0x0000000607117220 */ /* 0x000fca0000400000 */
[----:B------:R0:W-:Y:S01]  /*2820*/  STG.E desc[UR6][R14.64+0x64], R17 ;  /* 0x000064110e007986 */ /* 0x0001e2000c101906 */
[C---:B--2---:R-:W-:Y:S01]  /*2830*/  FMUL R23, R22.reuse, 0.63661974668502807617 ;  /* 0x3f22f98316177820 */ /* 0x044fe20000400000 */
[----:B------:R-:W-:Y:S01]  /*2840*/  FMUL R29, R3, R22 ;  /* 0x00000016031d7220 */ /* 0x000fe20000400000 */
[----:B------:R-:W-:-:S04]  /*2850*/  FSETP.GE.AND P2, PT, |R22|, 105615, PT ;  /* 0x47ce47801600780b */ /* 0x000fc80003f46200 */
[----:B------:R-:W1:Y:S01]  /*2860*/  F2I.NTZ R23, R23 ;  /* 0x0000001700177305 */ /* 0x000e620000203100 */
[----:B------:R0:W-:Y:S01]  /*2870*/  STG.E desc[UR6][R14.64+0x70], R29 ;  /* 0x0000701d0e007986 */ /* 0x0001e2000c101906 */
[----:B------:R-:W-:Y:S02]  /*2880*/  P2R R8, PR, RZ, 0x4 ;  /* 0x00000004ff087803 */ /* 0x000fe40000000000 */
[----:B-1----:R-:W-:-:S05]  /*2890*/  I2FP.F32.S32 R3, R23 ;  /* 0x0000001700037245 */ /* 0x002fca0000201400 */
[----:B------:R-:W-:-:S04]  /*28a0*/  FFMA R6, R3, -1.5707962512969970703, R22 ;  /* 0xbfc90fda03067823 */ /* 0x000fc80000000016 */
[----:B------:R-:W-:-:S04]  /*28b0*/  FFMA R6, R3, -7.5497894158615963534e-08, R6 ;  /* 0xb3a2216803067823 */ /* 0x000fc80000000006 */
[----:B------:R-:W-:Y:S01]  /*28c0*/  FFMA R3, R3, -5.3903029534742383927e-15, R6 ;  /* 0xa7c234c503037823 */ /* 0x000fe20000000006 */
[----:B------:R-:W-:-:S03]  /*28d0*/  MOV R6, R23 ;  /* 0x0000001700067202 */ /* 0x000fc60000000f00 */
[----:B------:R-:W-:Y:S01]  /*28e0*/  IMAD.MOV.U32 R16, RZ, RZ, R3 ;  /* 0x000000ffff107224 */ /* 0x000fe200078e0003 */
[----:B0-----:R-:W-:Y:S06]  /*28f0*/  @!P2 BRA `(.L_x_86) ;  /* 0x00000004006ca947 */ /* 0x001fec0003800000 */
        /* <DEDUP_REMOVED lines=9> */
.L_x_87:
        /* <DEDUP_REMOVED lines=63> */
.L_x_89:
[----:B------:R-:W-:Y:S05]  /*2d80*/  BSYNC.RECONVERGENT B1 ;  /* 0x0000000000017941 */ /* 0x000fea0003800200 */
.L_x_88:
        /* <DEDUP_REMOVED lines=18> */
.L_x_86:
[----:B------:R-:W-:Y:S05]  /*2eb0*/  BSYNC.RECONVERGENT B0 ;  /* 0x0000000000007941 */ /* 0x000fea0003800200 */
.L_x_85:
[----:B------:R-:W-:Y:S01]  /*2ec0*/  FMUL R17, R16, R16 ;  /* 0x0000001010117220 */ /* 0x000fe20000400000 */
[C---:B------:R-:W-:Y:S01]  /*2ed0*/  LOP3.LUT R25, R23.reuse, 0x1, RZ, 0xc0, !PT ;  /* 0x0000000117197812 */ /* 0x040fe200078ec0ff */
[----:B------:R-:W-:Y:S01]  /*2ee0*/  VIADD R23, R23, 0x1 ;  /* 0x0000000117177836 */ /* 0x000fe20000000000 */
[----:B------:R-:W-:Y:S01]  /*2ef0*/  ISETP.NE.AND P2, PT, R8, RZ, PT ;  /* 0x000000ff0800720c */ /* 0x000fe20003f45270 */
[----:B------:R-:W-:Y:S01]  /*2f00*/  FFMA R24, R17, R19, -0.0013887860113754868507 ;  /* 0xbab607ed11187423 */ /* 0x000fe20000000013 */
[----:B------:R-:W-:Y:S01]  /*2f10*/  ISETP.NE.U32.AND P0, PT, R25, 0x1, PT ;  /* 0x000000011900780c */ /* 0x000fe20003f05070 */
[----:B------:R-:W-:Y:S01]  /*2f20*/  BSSY.RECONVERGENT B0, `(.L_x_90) ;  /* 0x000006b000007945 */ /* 0x000fe20003800200 */
[----:B------:R-:W-:Y:S02]  /*2f30*/  LOP3.LUT P1, RZ, R23, 0x2, RZ, 0xc0, !PT ;  /* 0x0000000217ff7812 */ /* 0x000fe4000782c0ff */
[----:B------:R-:W-:Y:S02]  /*2f40*/  FSEL R24, R24, -0.00019574658654164522886, P0 ;  /* 0xb94d415318187808 */ /* 0x000fe40000000000 */
[----:B------:R-:W-:-:S02]  /*2f50*/  FSEL R26, R20, 0.041666727513074874878, !P0 ;  /* 0x3d2aaabb141a7808 */ /* 0x000fc40004000000 */
[----:B------:R-:W-:Y:S02]  /*2f60*/  FSEL R16, R16, 1, !P0 ;  /* 0x3f80000010107808 */ /* 0x000fe40004000000 */
[----:B------:R-:W-:Y:S01]  /*2f70*/  FSEL R25, -R21, -0.4999999701976776123, !P0 ;  /* 0xbeffffff15197808 */ /* 0x000fe20004000100 */
[C---:B------:R-:W-:Y:S02]  /*2f80*/  FFMA R24, R17.reuse, R24, R26 ;  /* 0x0000001811187223 */ /* 0x040fe4000000001a */
[C---:B------:R-:W-:Y:S02]  /*2f90*/  FFMA R23, R17.reuse, R16, RZ ;  /* 0x0000001011177223 */ /* 0x040fe400000000ff */
[----:B------:R-:W-:-:S04]  /*2fa0*/  FFMA R24, R17, R24, R25 ;  /* 0x0000001811187223 */ /* 0x000fc80000000019 */
[----:B------:R-:W-:Y:S01]  /*2fb0*/  FFMA R23, R23, R24, R16 ;  /* 0x0000001817177223 */ /* 0x000fe20000000010 */
[----:B------:R-:W-:-:S03]  /*2fc0*/  IMAD.MOV.U32 R16, RZ, RZ, R3 ;  /* 0x000000ffff107224 */ /* 0x000fc600078e0003 */
[----:B------:R-:W-:-:S04]  /*2fd0*/  @P1 FADD R23, RZ, -R23 ;  /* 0x80000017ff171221 */ /* 0x000fc80000000000 */
[----:B------:R-:W-:Y:S01]  /*2fe0*/  FMUL R17, R2, R23 ;  /* 0x0000001702117220 */ /* 0x000fe20000400000 */
[----:B------:R-:W-:-:S04]  /*2ff0*/  IMAD.MOV.U32 R23, RZ, RZ, R6 ;  /* 0x000000ffff177224 */ /* 0x000fc800078e0006 */
[----:B------:R0:W-:Y:S01]  /*3000*/  STG.E desc[UR6][R14.64+0x74], R17 ;  /* 0x000074110e007986 */ /* 0x0001e2000c101906 */
[----:B------:R-:W-:Y:S05]  /*3010*/  @!P2 BRA `(.L_x_91) ;  /* 0x00000004006ca947 */ /* 0x000fea0003800000 */
[----:B------:R-:W-:-:S13]  /*3020*/  FSETP.NEU.AND P0, PT, |R22|, +INF , PT ;  /* 0x7f8000001600780b */ /* 0x000fda0003f0d200 */
[----:B------:R-:W-:Y:S01]  /*3030*/  @!P0 FMUL R16, RZ, R22 ;  /* 0x00000016ff108220 */ /* 0x000fe20000400000 */
[----:B------:R-:W-:Y:S01]  /*3040*/  @!P0 IMAD.MOV.U32 R23, RZ, RZ, RZ ;  /* 0x000000ffff178224 */ /* 0x000fe200078e00ff */
[----:B------:R-:W-:Y:S06]  /*3050*/  @!P0 BRA `(.L_x_91) ;  /* 0x00000004005c8947 */ /* 0x000fec0003800000 */
[----:B------:R-:W-:Y:S01]  /*3060*/  IMAD.SHL.U32 R26, R22, 0x100, RZ ;  /* 0x00000100161a7824 */ /* 0x000fe200078e00ff */
[----:B------:R-:W-:Y:S01]  /*3070*/  MOV R23, RZ ;  /* 0x000000ff00177202 */ /* 0x000fe20000000f00 */
[----:B------:R-:W-:Y:S01]  /*3080*/  IMAD.MOV.U32 R27, RZ, RZ, RZ ;  /* 0x000000ffff1b7224 */ /* 0x000fe200078e00ff */
[----:B------:R-:W-:Y:S02]  /*3090*/  UMOV UR4, URZ ;  /* 0x000000ff00047c82 */ /* 0x000fe40008000000 */
[----:B------:R-:W-:-:S07]  /*30a0*/  LOP3.LUT R26, R26, 0x80000000, RZ, 0xfc, !PT ;  /* 0x800000001a1a7812 */ /* 0x000fce00078efcff */
.L_x_92:
        /* <DEDUP_REMOVED lines=63> */
.L_x_94:
[----:B------:R-:W-:Y:S05]  /*34a0*/  BSYNC.RECONVERGENT B1 ;  /* 0x0000000000017941 */ /* 0x000fea0003800200 */
.L_x_93:
        /* <DEDUP_REMOVED lines=18> */
.L_x_91:
[----:B------:R-:W-:Y:S05]  /*35d0*/  BSYNC.RECONVERGENT B0 ;  /* 0x0000000000007941 */ /* 0x000fea0003800200 */
.L_x_90:
[----:B0-----:R-:W-:Y:S01]  /*35e0*/  FMUL R17, R16, R16 ;  /* 0x0000001010117220 */ /* 0x001fe20000400000 */
[C---:B------:R-:W-:Y:S01]  /*35f0*/  LOP3.LUT R25, R23.reuse, 0x1, RZ, 0xc0, !PT ;  /* 0x0000000117197812 */ /* 0x040fe200078ec0ff */
[----:B------:R-:W-:Y:S01]  /*3600*/  BSSY.RECONVERGENT B0, `(.L_x_95) ;  /* 0x000006e000007945 */ /* 0x000fe20003800200 */
[----:B------:R-:W-:Y:S01]  /*3610*/  LOP3.LUT P1, RZ, R23, 0x2, RZ, 0xc0, !PT ;  /* 0x0000000217ff7812 */ /* 0x000fe2000782c0ff */
[----:B------:R-:W-:Y:S01]  /*3620*/  FFMA R24, R17, R19, -0.0013887860113754868507 ;  /* 0xbab607ed11187423 */ /* 0x000fe20000000013 */
[----:B------:R-:W-:Y:S02]  /*3630*/  ISETP.NE.U32.AND P0, PT, R25, 0x1, PT ;  /* 0x000000011900780c */ /* 0x000fe40003f05070 */
[----:B------:R-:W-:Y:S02]  /*3640*/  ISETP.NE.AND P2, PT, R8, RZ, PT ;  /* 0x000000ff0800720c */ /* 0x000fe40003f45270 */
[----:B------:R-:W-:Y:S02]  /*3650*/  FSEL R24, R24, -0.00019574658654164522886, !P0 ;  /* 0xb94d415318187808 */ /* 0x000fe40004000000 */
[----:B------:R-:W-:-:S02]  /*3660*/  FSEL R26, R20, 0.041666727513074874878, P0 ;  /* 0x3d2aaabb141a7808 */ /* 0x000fc40000000000 */
[----:B------:R-:W-:Y:S02]  /*3670*/  FSEL R16, R16, 1, P0 ;  /* 0x3f80000010107808 */ /* 0x000fe40000000000 */
[----:B------:R-:W-:Y:S01]  /*3680*/  FSEL R25, -R21, -0.4999999701976776123, P0 ;  /* 0xbeffffff15197808 */ /* 0x000fe20000000100 */
[C---:B------:R-:W-:Y:S02]  /*3690*/  FFMA R24, R17.reuse, R24, R26 ;  /* 0x0000001811187223 */ /* 0x040fe4000000001a */
[C---:B------:R-:W-:Y:S02]  /*36a0*/  FFMA R23, R17.reuse, R16, RZ ;  /* 0x0000001011177223 */ /* 0x040fe400000000ff */
[----:B------:R-:W-:Y:S01]  /*36b0*/  FFMA R24, R17, R24, R25 ;  /* 0x0000001811187223 */ /* 0x000fe20000000019 */
[----:B------:R-:W-:-:S03]  /*36c0*/  IMAD.MOV.U32 R17, RZ, RZ, R3 ;  /* 0x000000ffff117224 */ /* 0x000fc600078e0003 */
[----:B------:R-:W-:-:S04]  /*36d0*/  FFMA R23, R23, R24, R16 ;  /* 0x0000001817177223 */ /* 0x000fc80000000010 */
[----:B------:R-:W-:-:S04]  /*36e0*/  @P1 FADD R23, RZ, -R23 ;  /* 0x80000017ff171221 */ /* 0x000fc80000000000 */
[----:B------:R-:W-:Y:S01]  /*36f0*/  FMUL R23, R2, R23 ;  /* 0x0000001702177220 */ /* 0x000fe20000400000 */
[----:B------:R-:W-:-:S04]  /*3700*/  MOV R2, R6 ;  /* 0x0000000600027202 */ /* 0x000fc80000000f00 */
        /* <DEDUP_REMOVED lines=11> */
.L_x_97:
        /* <DEDUP_REMOVED lines=63> */
.L_x_99:
[----:B------:R-:W-:Y:S05]  /*3bb0*/  BSYNC.RECONVERGENT B1 ;  /* 0x0000000000017941 */ /* 0x000fea0003800200 */
.L_x_98:
        /* <DEDUP_REMOVED lines=18> */
.L_x_96:
[----:B------:R-:W-:Y:S05]  /*3ce0*/  BSYNC.RECONVERGENT B0 ;  /* 0x0000000000007941 */ /* 0x000fea0003800200 */
.L_x_95:
[----:B------:R-:W-:Y:S01]  /*3cf0*/  FMUL R16, R17, R17 ;  /* 0x0000001111107220 */ /* 0x000fe20000400000 */
[C---:B------:R-:W-:Y:S01]  /*3d00*/  LOP3.LUT R24, R2.reuse, 0x1, RZ, 0xc0, !PT ;  /* 0x0000000102187812 */ /* 0x040fe200078ec0ff */
[----:B------:R-:W-:Y:S01]  /*3d10*/  VIADD R2, R2, 0x1 ;  /* 0x0000000102027836 */ /* 0x000fe20000000000 */
[----:B------:R-:W-:Y:S01]  /*3d20*/  ISETP.NE.AND P2, PT, R8, RZ, PT ;  /* 0x000000ff0800720c */ /* 0x000fe20003f45270 */
[----:B0-----:R-:W-:Y:S01]  /*3d30*/  FFMA R23, R16, R19, -0.0013887860113754868507 ;  /* 0xbab607ed10177423 */ /* 0x001fe20000000013 */
        /* <DEDUP_REMOVED lines=11> */
[----:B------:R-:W-:Y:S02]  /*3df0*/  IMAD.MOV.U32 R23, RZ, RZ, R6 ;  /* 0x000000ffff177224 */ /* 0x000fe400078e0006 */
[----:B------:R-:W-:Y:S02]  /*3e00*/  IMAD.MOV.U32 R2, RZ, RZ, R3 ;  /* 0x000000ffff027224 */ /* 0x000fe400078e0003 */
        /* <DEDUP_REMOVED lines=13> */
.L_x_102:
        /* <DEDUP_REMOVED lines=63> */
.L_x_104:
[----:B------:R-:W-:Y:S05]  /*42d0*/  BSYNC.RECONVERGENT B1 ;  /* 0x0000000000017941 */ /* 0x000fea0003800200 */
.L_x_103:
        /* <DEDUP_REMOVED lines=18> */
.L_x_101:
[----:B------:R-:W-:Y:S05]  /*4400*/  BSYNC.RECONVERGENT B0 ;  /* 0x0000000000007941 */ /* 0x000fea0003800200 */
.L_x_100:
        /* <DEDUP_REMOVED lines=30> */
.L_x_107:
        /* <DEDUP_REMOVED lines=63> */
.L_x_109:
[----:B------:R-:W-:Y:S05]  /*49e0*/  BSYNC.RECONVERGENT B1 ;  /* 0x0000000000017941 */ /* 0x000fea0003800200 */
.L_x_108:
        /* <DEDUP_REMOVED lines=18> */
.L_x_106:
[----:B------:R-:W-:Y:S05]  /*4b10*/  BSYNC.RECONVERGENT B0 ;  /* 0x0000000000007941 */ /* 0x000fea0003800200 */
.L_x_105:
[----:B------:R-:W-:Y:S01]  /*4b20*/  FMUL R4, R2, R2 ;  /* 0x0000000202047220 */ /* 0x000fe20000400000 */
[C---:B0-----:R-:W-:Y:S01]  /*4b30*/  LOP3.LUT R17, R23.reuse, 0x1, RZ, 0xc0, !PT ;  /* 0x0000000117117812 */ /* 0x041fe200078ec0ff */
        /* <DEDUP_REMOVED lines=12> */
[----:B------:R-:W-:Y:S01]  /*4c00*/  FFMA R16, R4, R23, R16 ;  /* 0x0000001704107223 */ /* 0x000fe20000000010 */
[----:B------:R-:W-:-:S03]  /*4c10*/  IMAD.MOV.U32 R23, RZ, RZ, R6 ;  /* 0x000000ffff177224 */ /* 0x000fc600078e0006 */
[----:B------:R-:W-:-:S04]  /*4c20*/  FFMA R2, R17, R16, R2 ;  /* 0x0000001011027223 */ /* 0x000fc80000000002 */
        /* <DEDUP_REMOVED lines=14> */
.L_x_112:
        /* <DEDUP_REMOVED lines=63> */
.L_x_114:
[----:B------:R-:W-:Y:S05]  /*5100*/  BSYNC.RECONVERGENT B1 ;  /* 0x0000000000017941 */ /* 0x000fea0003800200 */
.L_x_113:
[C-C-:B------:R-:W-:Y:S01]  /*5110*/  SHF.L.W.U32.HI R23, R4.reuse, 0x2, R2.reuse ;  /* 0x0000000204177819 */ /* 0x140fe20000010e02 */
[----:B------:R-:W-:Y:S01]  /*5120*/  IMAD.SHL.U32 R4, R4, 0x4, RZ ;  /* 0x0000000404047824 */ /* 0x000fe200078e00ff */
[----:B------:R-:W-:Y:S01]  /*5130*/  UMOV UR4, 0x54442d19 ;  /* 0x54442d1900047882 */ /* 0x000fe20000000000 */
[----:B------:R-:W-:Y:S01]  /*5140*/  UMOV UR5, 0x3bf921fb ;  /* 0x3bf921fb00057882 */ /* 0x000fe20000000000 */
[----:B------:R-:W-:Y:S02]  /*5150*/  SHF.R.S32.HI R17, RZ, 0x1f, R23 ;  /* 0x0000001fff117819 */ /* 0x000fe40000011417 */
[----:B------:R-:W-:Y:S02]  /*5160*/  SHF.R.U32.HI R2, RZ, 0x1e, R2 ;  /* 0x0000001eff027819 */ /* 0x000fe40000011602 */
[C---:B------:R-:W-:Y:S02]  /*5170*/  LOP3.LUT R16, R17.reuse, R4, RZ, 0x3c, !PT ;  /* 0x0000000411107212 */ /* 0x040fe400078e3cff */
[----:B------:R-:W-:-:S02]  /*5180*/  LOP3.LUT R17, R17, R23, RZ, 0x3c, !PT ;  /* 0x0000001711117212 */ /* 0x000fc400078e3cff */
[----:B------:R-:W-:Y:S02]  /*5190*/  ISETP.GE.AND P1, PT, R22, RZ, PT ;  /* 0x000000ff1600720c */ /* 0x000fe40003f26270 */
[C---:B------:R-:W-:Y:S02]  /*51a0*/  LOP3.LUT R4, R23.reuse, R22, RZ, 0x3c, !PT ;  /* 0x0000001617047212 */ /* 0x040fe400078e3cff */
[----:B------:R-:W0:Y:S01]  /*51b0*/  I2F.F64.S64 R16, R16 ;  /* 0x0000001000107312 */ /* 0x000e220000301c00 */
[----:B------:R-:W-:Y:S02]  /*51c0*/  LEA.HI R23, R23, R2, RZ, 0x1 ;  /* 0x0000000217177211 */ /* 0x000fe400078f08ff */
[----:B------:R-:W-:-:S03]  /*51d0*/  ISETP.GE.AND P0, PT, R4, RZ, PT ;  /* 0x000000ff0400720c */ /* 0x000fc60003f06270 */
[----:B------:R-:W-:-:S05]  /*51e0*/  IMAD.MOV R2, RZ, RZ, -R23 ;  /* 0x000000ffff027224 */ /* 0x000fca00078e0a17 */
[----:B------:R-:W-:Y:S01]  /*51f0*/  @!P1 MOV R23, R2 ;  /* 0x0000000200179202 */ /* 0x000fe20000000f00 */
[----:B0-----:R-:W-:-:S10]  /*5200*/  DMUL R24, R16, UR4 ;  /* 0x0000000410187c28 */ /* 0x001fd40008000000 */
[----:B------:R-:W0:Y:S02]  /*5210*/  F2F.F32.F64 R24, R24 ;  /* 0x0000001800187310 */ /* 0x000e240000301000 */
[----:B0-----:R-:W-:-:S07]  /*5220*/  FSEL R2, -R24, R24, !P0 ;  /* 0x0000001818027208 */ /* 0x001fce0004000100 */
.L_x_111:
[----:B------:R-:W-:Y:S05]  /*5230*/  BSYNC.RECONVERGENT B0 ;  /* 0x0000000000007941 */ /* 0x000fea0003800200 */
.L_x_110:
[----:B------:R-:W-:Y:S01]  /*5240*/  FMUL R4, R2, R2 ;  /* 0x0000000202047220 */ /* 0x000fe20000400000 */
[C---:B------:R-:W-:Y:S01]  /*5250*/  LOP3.LUT R16, R23.reuse, 0x1, RZ, 0xc0, !PT ;  /* 0x0000000117107812 */ /* 0x040fe200078ec0ff */
[----:B------:R-:W-:Y:S01]  /*5260*/  BSSY.RECONVERGENT B0, `(.L_x_115) ;  /* 0x000006c000007945 */ /* 0x000fe20003800200 */
[----:B------:R-:W-:Y:S01]  /*5270*/  ISETP.NE.AND P2, PT, R8, RZ, PT ;  /* 0x000000ff0800720c */ /* 0x000fe20003f45270 */
[----:B------:R-:W-:Y:S01]  /*5280*/  FFMA R8, R4, R19, -0.0013887860113754868507 ;  /* 0xbab607ed04087423 */ /* 0x000fe20000000013 */
[----:B------:R-:W-:Y:S02]  /*5290*/  ISETP.NE.U32.AND P0, PT, R16, 0x1, PT ;  /* 0x000000011000780c */ /* 0x000fe40003f05070 */
[----:B------:R-:W-:Y:S02]  /*52a0*/  LOP3.LUT P1, RZ, R23, 0x2, RZ, 0xc0, !PT ;  /* 0x0000000217ff7812 */ /* 0x000fe4000782c0ff */
[----:B0-----:R-:W-:Y:S02]  /*52b0*/  FSEL R17, R8, -0.00019574658654164522886, !P0 ;  /* 0xb94d415308117808 */ /* 0x001fe40004000000 */
[----:B------:R-:W-:-:S02]  /*52c0*/  FSEL R25, R20, 0.041666727513074874878, P0 ;  /* 0x3d2aaabb14197808 */ /* 0x000fc40000000000 */
[----:B------:R-:W-:Y:S02]  /*52d0*/  FSEL R2, R2, 1, P0 ;  /* 0x3f80000002027808 */ /* 0x000fe40000000000 */
[----:B------:R-:W-:Y:S01]  /*52e0*/  FSEL R8, -R21, -0.4999999701976776123, P0 ;  /* 0xbeffffff15087808 */ /* 0x000fe20000000100 */
[C---:B------:R-:W-:Y:S02]  /*52f0*/  FFMA R25, R4.reuse, R17, R25 ;  /* 0x0000001104197223 */ /* 0x040fe40000000019 */
        /* <DEDUP_REMOVED lines=11> */
[----:B------:R-:W1:Y:S01]  /*53b0*/  LDC.64 R2, c[0x4][RZ] ;  /* 0x01000000ff027b82 */ /* 0x000e620000000a00 */
[----:B------:R-:W-:Y:S01]  /*53c0*/  IMAD.SHL.U32 R4, R22, 0x100, RZ ;  /* 0x0000010016047824 */ /* 0x000fe200078e00ff */
[----:B------:R-:W-:Y:S01]  /*53d0*/  UMOV UR4, URZ ;  /* 0x000000ff00047c82 */ /* 0x000fe20008000000 */
[----:B------:R-:W-:Y:S02]  /*53e0*/  IMAD.MOV.U32 R23, RZ, RZ, RZ ;  /* 0x000000ffff177224 */ /* 0x000fe400078e00ff */
[----:B------:R-:W-:Y:S01]  /*53f0*/  IMAD.MOV.U32 R25, RZ, RZ, RZ ;  /* 0x000000ffff197224 */ /* 0x000fe200078e00ff */
[----:B------:R-:W-:-:S07]  /*5400*/  LOP3.LUT R27, R4, 0x80000000, RZ, 0xfc, !PT ;  /* 0x80000000041b7812 */ /* 0x000fce00078efcff */
.L_x_117:
[----:B-1----:R-:W-:-:S05]  /*5410*/  IMAD.WIDE.U32 R16, R25, 0x4, R2 ;  /* 0x0000000419107825 */ /* 0x002fca00078e0002 */
[----:B------:R-:W0:Y:S01]  /*5420*/  LDG.E.CONSTANT R4, desc[UR6][R16.64] ;  /* 0x0000000610047981 */ /* 0x000e22000c1e9900 */
[C---:B------:R-:W-:Y:S02]  /*5430*/  IMAD.SHL.U32 R6, R25.reuse, 0x4, RZ ;  /* 0x0000000419067824 */ /* 0x040fe400078e00ff */
[----:B------:R-:W-:-:S03]  /*5440*/  VIADD R25, R25, 0x1 ;  /* 0x0000000119197836 */ /* 0x000fc60000000000 */
[C---:B------:R-:W-:Y:S02]  /*5450*/  ISETP.EQ.AND P0, PT, R6.reuse, RZ, PT ;  /* 0x000000ff0600720c */ /* 0x040fe40003f02270 */
[C---:B------:R-:W-:Y:S02]  /*5460*/  ISETP.EQ.AND P5, PT, R6.reuse, 0x4, PT ;  /* 0x000000040600780c */ /* 0x040fe40003fa2270 */
[C---:B------:R-:W-:Y:S02]  /*5470*/  ISETP.EQ.AND P4, PT, R6.reuse, 0x8, PT ;  /* 0x000000080600780c */ /* 0x040fe40003f82270 */
[C---:B------:R-:W-:Y:S02]  /*5480*/  ISETP.EQ.AND P3, PT, R6.reuse, 0xc, PT ;  /* 0x0000000c0600780c */ /* 0x040fe40003f62270 */
[C---:B------:R-:W-:Y:S02]  /*5490*/  ISETP.EQ.AND P2, PT, R6.reuse, 0x10, PT ;  /* 0x000000100600780c */ /* 0x040fe40003f42270 */
[----:B------:R-:W-:Y:S01]  /*54a0*/  ISETP.EQ.AND P1, PT, R6, 0x14, PT ;  /* 0x000000140600780c */ /* 0x000fe20003f22270 */
[----:B0-----:R-:W-:-:S03]  /*54b0*/  IMAD.WIDE.U32 R4, R4, R27, RZ ;  /* 0x0000001b04047225 */ /* 0x001fc600078e00ff */
[----:B------:R-:W-:-:S04]  /*54c0*/  IADD3 R4, P6, PT, R4, R23, RZ ;  /* 0x0000001704047210 */ /* 0x000fc80007fde0ff */
[----:B------:R-:W-:Y:S01]  /*54d0*/  IADD3.X R23, PT, PT, R5, UR4, RZ, P6, !PT ;  /* 0x0000000405177c10 */ /* 0x000fe2000b7fe4ff */
[--C-:B------:R-:W-:Y:S01]  /*54e0*/  @P0 IMAD.MOV.U32 R9, RZ, RZ, R4.reuse ;  /* 0x000000ffff090224 */ /* 0x100fe200078e0004 */
[----:B------:R-:W-:Y:S01]  /*54f0*/  ISETP.NE.AND P6, PT, R25, 0x6, PT ;  /* 0x000000061900780c */ /* 0x000fe20003fc5270 */
[--C-:B------:R-:W-:Y:S01]  /*5500*/  @P4 IMAD.MOV.U32 R11, RZ, RZ, R4.reuse ;  /* 0x000000ffff0b4224 */ /* 0x100fe200078e0004 */
[----:B------:R-:W-:Y:S01]  /*5510*/  @P5 MOV R10, R4 ;  /* 0x00000004000a5202 */ /* 0x000fe20000000f00 */
[--C-:B------:R-:W-:Y:S02]  /*5520*/  @P3 IMAD.MOV.U32 R12, RZ, RZ, R4.reuse ;  /* 0x000000ffff0c3224 */ /* 0x100fe400078e0004 */
[--C-:B------:R-:W-:Y:S02]  /*5530*/  @P2 IMAD.MOV.U32 R13, RZ, RZ, R4.reuse ;  /* 0x000000ffff0d2224 */ /* 0x100fe400078e0004 */
[----:B------:R-:W-:-:S06]  /*5540*/  @P1 IMAD.MOV.U32 R18, RZ, RZ, R4 ;  /* 0x000000ffff121224 */ /* 0x000fcc00078e0004 */
[----:B------:R-:W-:Y:S05]  /*5550*/  @P6 BRA `(.L_x_117) ;  /* 0xfffffffc00ac6947 */ /* 0x000fea000383ffff */
        /* <DEDUP_REMOVED lines=23> */
[----:B------:R-:W-:Y:S01]  /*56d0*/  @P0 IMAD.MOV.U32 R6, RZ, RZ, R13 ;  /* 0x000000ffff060224 */ /* 0x000fe200078e000d */
[----:B------:R-:W-:Y:S01]  /*56e0*/  @P3 MOV R2, R13 ;  /* 0x0000000d00023202 */ /* 0x000fe20000000f00 */
[--C-:B------:R-:W-:Y:S02]  /*56f0*/  @P3 IMAD.MOV.U32 R6, RZ, RZ, R18.reuse ;  /* 0x000000ffff063224 */ /* 0x100fe400078e0012 */
[----:B------:R-:W-:Y:S02]  /*5700*/  @P4 IMAD.MOV.U32 R2, RZ, RZ, R18 ;  /* 0x000000ffff024224 */ /* 0x000fe400078e0012 */
[--C-:B------:R-:W-:Y:S02]  /*5710*/  @P4 IMAD.MOV.U32 R6, RZ, RZ, R23.reuse ;  /* 0x000000ffff064224 */ /* 0x100fe400078e0017 */
[----:B------:R-:W-:Y:S01]  /*5720*/  @P5 IMAD.MOV.U32 R2, RZ, RZ, R23 ;  /* 0x000000ffff025224 */ /* 0x000fe200078e0017 */
[----:B------:R-:W-:Y:S06]  /*5730*/  @!P6 BRA `(.L_x_119) ;  /* 0x00000000002ce947 */ /* 0x000fec0003800000 */
[----:B------:R-:W-:Y:S02]  /*5740*/  @P2 IMAD.MOV.U32 R3, RZ, RZ, R9 ;  /* 0x000000ffff032224 */ /* 0x000fe400078e0009 */
[----:B------:R-:W-:Y:S02]  /*5750*/  @P1 IMAD.MOV.U32 R3, RZ, RZ, R10 ;  /* 0x000000ffff031224 */ /* 0x000fe400078e000a */
[----:B------:R-:W-:Y:S01]  /*5760*/  @P0 IMAD.MOV.U32 R3, RZ, RZ, R11 ;  /* 0x000000ffff030224 */ /* 0x000fe200078e000b */
[----:B------:R-:W-:Y:S02]  /*5770*/  ISETP.EQ.AND P0, PT, R5, 0x8, PT ;  /* 0x000000080500780c */ /* 0x000fe40003f02270 */
[----:B------:R-:W-:Y:S01]  /*5780*/  @P3 MOV R3, R12 ;  /* 0x0000000c00033202 */ /* 0x000fe20000000f00 */
[----:B------:R-:W-:Y:S01]  /*5790*/  @P4 IMAD.MOV.U32 R3, RZ, RZ, R13 ;  /* 0x000000ffff034224 */ /* 0x000fe200078e000d */
[----:B------:R-:W-:Y:S01]  /*57a0*/  LOP3.LUT R5, R4, 0x1f, RZ, 0xc0, !PT ;  /* 0x0000001f04057812 */ /* 0x000fe200078ec0ff */
[----:B------:R-:W-:-:S03]  /*57b0*/  @P5 IMAD.MOV.U32 R3, RZ, RZ, R18 ;  /* 0x000000ffff035224 */ /* 0x000fc600078e0012 */
[----:B------:R-:W-:-:S05]  /*57c0*/  SHF.L.W.U32.HI R6, R2, R5, R6 ;  /* 0x0000000502067219 */ /* 0x000fca0000010e06 */
[----:B------:R-:W-:-:S05]  /*57d0*/  @P0 IMAD.MOV.U32 R3, RZ, RZ, R23 ;  /* 0x000000ffff030224 */ /* 0x000fca00078e0017 */
[----:B------:R-:W-:-:S07]  /*57e0*/  SHF.L.W.U32.HI R2, R3, R5, R2 ;  /* 0x0000000503027219 */ /* 0x000fce0000010e02 */
.L_x_119:
[----:B------:R-:W-:Y:S05]  /*57f0*/  BSYNC.RECONVERGENT B1 ;  /* 0x0000000000017941 */ /* 0x000fea0003800200 */
.L_x_118:
        /* <DEDUP_REMOVED lines=18> */
.L_x_116:
[----:B------:R-:W-:Y:S05]  /*5920*/  BSYNC.RECONVERGENT B0 ;  /* 0x0000000000007941 */ /* 0x000fea0003800200 */
.L_x_115:
[----:B------:R-:W-:Y:S01]  /*5930*/  FMUL R2, R3, R3 ;  /* 0x0000000303027220 */ /* 0x000fe20000400000 */
[C---:B------:R-:W-:Y:S01]  /*5940*/  LOP3.LUT R4, R6.reuse, 0x1, RZ, 0xc0, !PT ;  /* 0x0000000106047812 */ /* 0x040fe200078ec0ff */
[----:B------:R-:W1:Y:S01]  /*5950*/  LDCU UR4, c[0x0][0x360] ;  /* 0x00006c00ff0477ac */ /* 0x000e620008000800 */
[----:B------:R-:W-:Y:S01]  /*5960*/  LOP3.LUT P1, RZ, R6, 0x2, RZ, 0xc0, !PT ;  /* 0x0000000206ff7812 */ /* 0x000fe2000782c0ff */
[----:B------:R-:W-:Y:S01]  /*5970*/  FFMA R19, R2, R19, -0.0013887860113754868507 ;  /* 0xbab607ed02137423 */ /* 0x000fe20000000013 */
[----:B------:R-:W-:Y:S01]  /*5980*/  ISETP.NE.U32.AND P0, PT, R4, 0x1, PT ;  /* 0x000000010400780c */ /* 0x000fe20003f05070 */
[----:B------:R-:W2:Y:S03]  /*5990*/  LDCU UR5, c[0x0][0x380] ;  /* 0x00007000ff0577ac */ /* 0x000ea60008000800 */
[----:B0-----:R-:W-:Y:S02]  /*59a0*/  FSEL R5, R20, 0.041666727513074874878, P0 ;  /* 0x3d2aaabb14057808 */ /* 0x001fe40000000000 */
[----:B------:R-:W-:-:S02]  /*59b0*/  FSEL R19, R19, -0.00019574658654164522886, !P0 ;  /* 0xb94d415313137808 */ /* 0x000fc40004000000 */
[----:B------:R-:W-:Y:S02]  /*59c0*/  FSEL R4, -R21, -0.4999999701976776123, P0 ;  /* 0xbeffffff15047808 */ /* 0x000fe40000000100 */
[----:B------:R-:W-:Y:S01]  /*59d0*/  FSEL R3, R3, 1, P0 ;  /* 0x3f80000003037808 */ /* 0x000fe20000000000 */
[----:B------:R-:W-:-:S04]  /*59e0*/  FFMA R5, R2, R19, R5 ;  /* 0x0000001302057223 */ /* 0x000fc80000000005 */
[C---:B------:R-:W-:Y:S01]  /*59f0*/  FFMA R4, R2.reuse, R5, R4 ;  /* 0x0000000502047223 */ /* 0x040fe20000000004 */
[----:B------:R-:W-:Y:S01]  /*5a00*/  FFMA R2, R2, R3, RZ ;  /* 0x0000000302027223 */ /* 0x000fe200000000ff */
[----:B------:R-:W1:Y:S03]  /*5a10*/  LDC R5, c[0x0][0x370] ;  /* 0x0000dc00ff057b82 */ /* 0x000e660000000800 */
[----:B------:R-:W-:-:S04]  /*5a20*/  FFMA R2, R2, R4, R3 ;  /* 0x0000000402027223 */ /* 0x000fc80000000003 */
[----:B------:R-:W-:-:S04]  /*5a30*/  @P1 FADD R2, RZ, -R2 ;  /* 0x80000002ff021221 */ /* 0x000fc80000000000 */
[----:B------:R-:W-:-:S05]  /*5a40*/  FMUL R7, R7, R2 ;  /* 0x0000000207077220 */ /* 0x000fca0000400000 */
[----:B------:R3:W-:Y:S01]  /*5a50*/  STG.E desc[UR6][R14.64+0x8c], R7 ;  /* 0x00008c070e007986 */ /* 0x0007e2000c101906 */
[----:B-1----:R-:W-:-:S05]  /*5a60*/  IMAD R0, R5, UR4, R0 ;  /* 0x0000000405007c24 */ /* 0x002fca000f8e0200 */
[----:B--2---:R-:W-:-:S13]  /*5a70*/  ISETP.GE.AND P0, PT, R0, UR5, PT ;  /* 0x0000000500007c0c */ /* 0x004fda000bf06270 */
[----:B---3--:R-:W-:Y:S05]  /*5a80*/  @!P0 BRA `(.L_x_120) ;  /* 0xffffffa400808947 */ /* 0x008fea000383ffff */
[----:B------:R-:W-:Y:S05]  /*5a90*/  EXIT ;  /* 0x000000000000794d */ /* 0x000fea0003800000 */
.L_x_121:
        /* <DEDUP_REMOVED lines=14> */
.L_x_166:


//--------------------- .text._Z18in_poly_gpu_helperiiiiPKfS0_iiPi --------------------------
	.section	.text._Z18in_poly_gpu_helperiiiiPKfS0_iiPi,"ax",@progbits
	.align	128
        .global         _Z18in_poly_gpu_helperiiiiPKfS0_iiPi
        .type           _Z18in_poly_gpu_helperiiiiPKfS0_iiPi,@function
        .size           _Z18in_poly_gpu_helperiiiiPKfS0_iiPi,(.L_x_162 - _Z18in_poly_gpu_helperiiiiPKfS0_iiPi)
        .other          _Z18in_poly_gpu_helperiiiiPKfS0_iiPi,@"STO_CUDA_ENTRY STV_DEFAULT"
_Z18in_poly_gpu_helperiiiiPKfS0_iiPi:
.text._Z18in_poly_gpu_helperiiiiPKfS0_iiPi:
        /* <DEDUP_REMOVED lines=8> */
[----:B------:R-:W0:Y:S01]  /*0080*/  LDCU.128 UR8, c[0x0][0x380] ;  /* 0x00007000ff0877ac */ /* 0x000e220008000c00 */
[----:B------:R-:W1:Y:S01]  /*0090*/  LDCU UR12, c[0x0][0x370] ;  /* 0x00006e00ff0c77ac */ /* 0x000e620008000800 */
[----:B------:R-:W2:Y:S01]  /*00a0*/  LDCU.64 UR14, c[0x0][0x358] ;  /* 0x00006b00ff0e77ac */ /* 0x000ea20008000a00 */
[----:B0-----:R-:W-:Y:S02]  /*00b0*/  UIMAD UR5, UR11, UR8, URZ ;  /* 0x000000080b0572a4 */ /* 0x001fe4000f8e02ff */
[----:B------:R-:W-:Y:S02]  /*00c0*/  ULOP3.LUT UR4, UR10, 0x7ffffffe, URZ, 0xc0, !UPT ;  /* 0x7ffffffe0a047892 */ /* 0x000fe4000f8ec0ff */
[----:B------:R-:W-:Y:S01]  /*00d0*/  UIADD3 UR6, UPT, UPT, UR5, 0x2, URZ ;  /* 0x0000000205067890 */ /* 0x000fe2000fffe0ff */
[----:B-1----:R-:W-:Y:S01]  /*00e0*/  IMAD R11, R11, UR12, RZ ;  /* 0x0000000c0b0b7c24 */ /* 0x002fe2000f8e02ff */
[----:B------:R-:W-:Y:S02]  /*00f0*/  UIMAD UR8, UR5, UR9, UR9 ;  /* 0x00000009050872a4 */ /* 0x000fe4000f8e0209 */
[----:B------:R-:W-:-:S02]  /*0100*/  UIMAD UR7, UR9, UR5, URZ ;  /* 0x00000005090772a4 */ /* 0x000fc4000f8e02ff */
[----:B------:R-:W-:Y:S02]  /*0110*/  UIMAD UR6, UR6, UR9, URZ ;  /* 0x00000009060672a4 */ /* 0x000fe4000f8e02ff */
[----:B--2---:R-:W-:-:S12]  /*0120*/  UIADD3 UR9, UPT, UPT, -UR4, URZ, URZ ;  /* 0x000000ff04097290 */ /* 0x004fd8000fffe1ff */
.L_x_146:
[----:B0-----:R-:W0:Y:S01]  /*0130*/  LDC.64 R12, c[0x0][0x3a8] ;  /* 0x0000ea00ff0c7b82 */ /* 0x001e220000000a00 */
[----:B------:R-:W1:Y:S07]  /*0140*/  LDCU.64 UR10, c[0x0][0x3a0] ;  /* 0x00007400ff0a77ac */ /* 0x000e6e0008000a00 */
[----:B------:R-:W2:Y:S08]  /*0150*/  LDC R0, c[0x0][0x388] ;  /* 0x0000e200ff007b82 */ /* 0x000eb00000000800 */
[----:B------:R-:W3:Y:S01]  /*0160*/  LDC.64 R2, c[0x0][0x398] ;  /* 0x0000e600ff027b82 */ /* 0x000ee20000000a00 */
[----:B0-----:R-:W-:-:S05]  /*0170*/  IMAD.WIDE R12, R20, 0x4, R12 ;  /* 0x00000004140c7825 */ /* 0x001fca00078e020c */
[----:B------:R-:W4:Y:S01]  /*0180*/  LDG.E R4, desc[UR14][R12.64] ;  /* 0x0000000e0c047981 */ /* 0x000f22000c1e1900 */
[----:B-1----:R-:W-:Y:S01]  /*0190*/  IMAD R5, R20, UR10, RZ ;  /* 0x0000000a14057c24 */ /* 0x002fe2000f8e02ff */
[----:B------:R-:W-:Y:S01]  /*01a0*/  BSSY.RECONVERGENT B0, `(.L_x_122) ;  /* 0x00000a4000007945 */ /* 0x000fe20003800200 */
[----:B--2---:R-:W-:Y:S01]  /*01b0*/  ISETP.GE.AND P0, PT, R0, 0x1, PT ;  /* 0x000000010000780c */ /* 0x004fe20003f06270 */
[----:B------:R-:W-:-:S05]  /*01c0*/  IMAD.IADD R20, R11, 0x1, R20 ;  /* 0x000000010b147824 */ /* 0x000fca00078e0214 */
[----:B------:R-:W-:Y:S01]  /*01d0*/  ISETP.GE.AND P2, PT, R20, UR11, PT ;  /* 0x0000000b14007c0c */ /* 0x000fe2000bf46270 */
[----:B---3--:R-:W-:Y:S01]  /*01e0*/  IMAD.WIDE R2, R5, 0x4, R2 ;  /* 0x0000000405027825 */ /* 0x008fe200078e0202 */
[----:B----4-:R-:W-:-:S13]  /*01f0*/  ISETP.NE.OR P0, PT, R4, RZ, !P0 ;  /* 0x000000ff0400720c */ /* 0x010fda0004705670 */
[----:B-----5:R-:W-:Y:S05]  /*0200*/  @P0 BRA `(.L_x_123) ;  /* 0x0000000800740947 */ /* 0x020fea0003800000 */
[----:B------:R0:W5:Y:S04]  /*0210*/  LDG.E R10, desc[UR14][R2.64+0x4] ;  /* 0x0000040e020a7981 */ /* 0x000168000c1e1900 */
[----:B------:R0:W5:Y:S01]  /*0220*/  LDG.E R9, desc[UR14][R2.64+0x8] ;  /* 0x0000080e02097981 */ /* 0x000162000c1e1900 */
[----:B------:R-:W-:Y:S01]  /*0230*/  ISETP.NE.AND P0, PT, R0, 0x1, PT ;  /* 0x000000010000780c */ /* 0x000fe20003f05270 */
[----:B------:R-:W-:Y:S02]  /*0240*/  IMAD.MOV.U32 R0, RZ, RZ, RZ ;  /* 0x000000ffff007224 */ /* 0x000fe400078e00ff */
[----:B------:R-:W-:-:S10]  /*0250*/  IMAD.MOV.U32 R8, RZ, RZ, RZ ;  /* 0x000000ffff087224 */ /* 0x000fd400078e00ff */
[----:B0-----:R-:W-:Y:S05]  /*0260*/  @!P0 BRA `(.L_x_124) ;  /* 0x0000000400808947 */ /* 0x001fea0003800000 */
[----:B------:R-:W0:Y:S01]  /*0270*/  LDC R7, c[0x0][0x384] ;  /* 0x0000e100ff077b82 */ /* 0x000e220000000800 */
[----:B------:R-:W-:Y:S02]  /*0280*/  HFMA2 R8, -RZ, RZ, 0, 0 ;  /* 0x00000000ff087431 */ /* 0x000fe400000001ff */
[----:B------:R-:W-:Y:S01]  /*0290*/  IMAD.U32 R6, RZ, RZ, UR7 ;  /* 0x00000007ff067e24 */ /* 0x000fe2000f8e00ff */
[----:B------:R-:W-:Y:S01]  /*02a0*/  MOV R2, UR9 ;  /* 0x0000000900027c02 */ /* 0x000fe20008000f00 */
[----:B------:R-:W-:Y:S02]  /*02b0*/  IMAD.U32 R5, RZ, RZ, UR8 ;  /* 0x00000008ff057e24 */ /* 0x000fe4000f8e00ff */
[----:B------:R-:W-:Y:S01]  /*02c0*/  IMAD.U32 R4, RZ, RZ, UR6 ;  /* 0x00000006ff047e24 */ /* 0x000fe2000f8e00ff */
[----:B------:R-:W1:Y:S06]  /*02d0*/  LDC.64 R14, c[0x0][0x390] ;  /* 0x0000e400ff0e7b82 */ /* 0x000e6c0000000a00 */
.L_x_138:
[----:B------:R-:W-:Y:S02]  /*02e0*/  VIADD R17, R5, 0x1 ;  /* 0x0000000105117836 */ /* 0x000fe40000000000 */
[----:B-1----:R-:W-:-:S04]  /*02f0*/  IMAD.WIDE R18, R6, 0x4, R14 ;  /* 0x0000000406127825 */ /* 0x002fc800078e020e */
[----:B------:R-:W-:Y:S01]  /*0300*/  IMAD.WIDE R16, R17, 0x4, R14 ;  /* 0x0000000411107825 */ /* 0x000fe200078e020e */
[----:B------:R-:W2:Y:S04]  /*0310*/  LDG.E R0, desc[UR14][R18.64+0x4] ;  /* 0x0000040e12007981 */ /* 0x000ea8000c1e1900 */
[----:B------:R-:W3:Y:S01]  /*0320*/  LDG.E R24, desc[UR14][R16.64] ;  /* 0x0000000e10187981 */ /* 0x000ee2000c1e1900 */
[----:B------:R-:W-:Y:S01]  /*0330*/  VIADD R2, R2, 0x2 ;  /* 0x0000000202027836 */ /* 0x000fe20000000000 */
[----:B------:R-:W-:Y:S04]  /*0340*/  BSSY.RECONVERGENT B1, `(.L_x_125) ;  /* 0x0000023000017945 */ /* 0x000fe80003800200 */
[----:B------:R-:W-:Y:S01]  /*0350*/  BSSY.RELIABLE B2, `(.L_x_126) ;  /* 0x0000009000027945 */ /* 0x000fe20003800100 */
[----:B------:R-:W-:-:S02]  /*0360*/  ISETP.NE.AND P3, PT, R2, RZ, PT ;  /* 0x000000ff0200720c */ /* 0x000fc40003f65270 */
[-C--:B--2--5:R-:W-:Y:S02]  /*0370*/  FSETP.LE.AND P1, PT, R0, R9.reuse, PT ;  /* 0x000000090000720b */ /* 0x0a4fe40003f23000 */
[----:B---3--:R-:W-:-:S13]  /*0380*/  FSETP.GT.AND P0, PT, R24, R9, PT ;  /* 0x000000091800720b */ /* 0x008fda0003f04000 */
[----:B------:R-:W-:Y:S05]  /*0390*/  @P0 BRA P1, `(.L_x_127) ;  /* 0x0000000000100947 */ /* 0x000fea0000800000 */
[----:B------:R-:W-:-:S04]  /*03a0*/  FSETP.GTU.AND P0, PT, R24, R9, PT ;  /* 0x000000091800720b */ /* 0x000fc80003f0c000 */
[----:B------:R-:W-:-:S13]  /*03b0*/  FSETP.LEU.OR P0, PT, R0, R9, P0 ;  /* 0x000000090000720b */ /* 0x000fda000070b400 */
[----:B------:R-:W-:Y:S05]  /*03c0*/  @P0 BREAK.RELIABLE B2 ;  /* 0x0000000000020942 */ /* 0x000fea0003800100 */
[----:B------:R-:W-:Y:S05]  /*03d0*/  @P0 BRA `(.L_x_128) ;  /* 0x0000000000640947 */ /* 0x000fea0003800000 */
.L_x_127:
[----:B------:R-:W-:Y:S05]  /*03e0*/  BSYNC.RELIABLE B2 ;  /* 0x0000000000027941 */ /* 0x000fea0003800100 */
.L_x_126:
[----:B------:R-:W-:Y:S01]  /*03f0*/  FADD R23, -R0, R24 ;  /* 0x0000001800177221 */ /* 0x000fe20000000100 */
[----:B------:R-:W-:Y:S01]  /*0400*/  FADD R0, R9, -R0 ;  /* 0x8000000009007221 */ /* 0x000fe20000000000 */
[----:B------:R-:W-:Y:S02]  /*0410*/  BSSY.RECONVERGENT B2, `(.L_x_129) ;  /* 0x000000d000027945 */ /* 0x000fe40003800200 */
[----:B------:R-:W1:Y:S08]  /*0420*/  MUFU.RCP R3, R23 ;  /* 0x0000001700037308 */ /* 0x000e700000001000 */
[----:B------:R-:W2:Y:S01]  /*0430*/  FCHK P0, R0, R23 ;  /* 0x0000001700007302 */ /* 0x000ea20000000000 */
[----:B-1----:R-:W-:-:S04]  /*0440*/  FFMA R22, -R23, R3, 1 ;  /* 0x3f80000017167423 */ /* 0x002fc80000000103 */
[----:B------:R-:W-:-:S04]  /*0450*/  FFMA R3, R3, R22, R3 ;  /* 0x0000001603037223 */ /* 0x000fc80000000003 */
[----:B------:R-:W-:-:S04]  /*0460*/  FFMA R22, R0, R3, RZ ;  /* 0x0000000300167223 */ /* 0x000fc800000000ff */
[----:B------:R-:W-:-:S04]  /*0470*/  FFMA R21, -R23, R22, R0 ;  /* 0x0000001617157223 */ /* 0x000fc80000000100 */
[----:B------:R-:W-:Y:S01]  /*0480*/  FFMA R3, R3, R21, R22 ;  /* 0x0000001503037223 */ /* 0x000fe20000000016 */
[----:B--2---:R-:W-:Y:S06]  /*0490*/  @!P0 BRA `(.L_x_130) ;  /* 0x0000000000108947 */ /* 0x004fec0003800000 */
[----:B------:R-:W-:Y:S02]  /*04a0*/  MOV R3, R23 ;  /* 0x0000001700037202 */ /* 0x000fe40000000f00 */
[----:B------:R-:W-:-:S07]  /*04b0*/  MOV R22, 0x4d0 ;  /* 0x000004d000167802 */ /* 0x000fce0000000f00 */
[----:B0-----:R-:W-:Y:S05]  /*04c0*/  CALL.REL.NOINC `($__internal_2_$__cuda_sm3x_div_rn_noftz_f32_slowpath) ;  /* 0x0000000400d07944 */ /* 0x001fea0003c00000 */
[----:B------:R-:W-:-:S07]  /*04d0*/  IMAD.MOV.U32 R3, RZ, RZ, R0 ;  /* 0x000000ffff037224 */ /* 0x000fce00078e0000 */
.L_x_130:
[----:B------:R-:W-:Y:S05]  /*04e0*/  BSYNC.RECONVERGENT B2 ;  /* 0x0000000000027941 */ /* 0x000fea0003800200 */
.L_x_129:
[----:B------:R-:W2:Y:S04]  /*04f0*/  LDG.E R18, desc[UR14][R18.64] ;  /* 0x0000000e12127981 */ /* 0x000ea8000c1e1900 */
[----:B------:R-:W2:Y:S01]  /*0500*/  LDG.E R21, desc[UR14][R16.64+-0x4] ;  /* 0xfffffc0e10157981 */ /* 0x000ea2000c1e1900 */
[----:B------:R-:W-:Y:S02]  /*0510*/  VIADD R0, R8, 0x1 ;  /* 0x0000000108007836 */ /* 0x000fe40000000000 */
[----:B--2---:R-:W-:-:S04]  /*0520*/  FADD R21, -R18, R21 ;  /* 0x0000001512157221 */ /* 0x004fc80000000100 */
[----:B------:R-:W-:-:S05]  /*0530*/  FFMA R3, R21, R3, R18 ;  /* 0x0000000315037223 */ /* 0x000fca0000000012 */
[----:B------:R-:W-:-:S13]  /*0540*/  FSETP.GEU.AND P0, PT, R10, R3, PT ;  /* 0x000000030a00720b */ /* 0x000fda0003f0e000 */
[----:B------:R-:W-:-:S05]  /*0550*/  @P0 IADD3 R0, PT, PT, R8, RZ, RZ ;  /* 0x000000ff08000210 */ /* 0x000fca0007ffe0ff */
[----:B------:R-:W-:-:S07]  /*0560*/  IMAD.MOV.U32 R8, RZ, RZ, R0 ;  /* 0x000000ffff087224 */ /* 0x000fce00078e0000 */
.L_x_128:
[----:B------:R-:W-:Y:S05]  /*0570*/  BSYNC.RECONVERGENT B1 ;  /* 0x0000000000017941 */ /* 0x000fea0003800200 */
.L_x_125:
[----:B------:R-:W-:Y:S01]  /*0580*/  FSETP.GTU.AND P0, PT, R24, R9, PT ;  /* 0x000000091800720b */ /* 0x000fe20003f0c000 */
[----:B------:R-:W-:Y:S01]  /*0590*/  VIADD R19, R4, 0x1 ;  /* 0x0000000104137836 */ /* 0x000fe20000000000 */
[----:B------:R-:W-:Y:S04]  /*05a0*/  BSSY.RECONVERGENT B1, `(.L_x_131) ;  /* 0x0000027000017945 */ /* 0x000fe80003800200 */
[----:B------:R-:W-:Y:S01]  /*05b0*/  BSSY.RELIABLE B2, `(.L_x_132) ;  /* 0x000000d000027945 */ /* 0x000fe20003800100 */
[----:B------:R-:W-:-:S06]  /*05c0*/  IMAD.WIDE R18, R19, 0x4, R14 ;  /* 0x0000000413127825 */ /* 0x000fcc00078e020e */
[----:B------:R-:W-:Y:S05]  /*05d0*/  @P0 BRA `(.L_x_133) ;  /* 0x00000000000c0947 */ /* 0x000fea0003800000 */
[----:B------:R-:W2:Y:S02]  /*05e0*/  LDG.E R0, desc[UR14][R18.64] ;  /* 0x0000000e12007981 */ /* 0x000ea4000c1e1900 */
[----:B--2---:R-:W-:-:S13]  /*05f0*/  FSETP.GT.AND P0, PT, R0, R9, PT ;  /* 0x000000090000720b */ /* 0x004fda0003f04000 */
[----:B------:R-:W-:Y:S05]  /*0600*/  @P0 BRA `(.L_x_134) ;  /* 0x00000000001c0947 */ /* 0x000fea0003800000 */
.L_x_133:
[----:B------:R-:W-:-:S13]  /*0610*/  FSETP.GT.AND P0, PT, R24, R9, PT ;  /* 0x000000091800720b */ /* 0x000fda0003f04000 */
[----:B------:R-:W-:Y:S05]  /*0620*/  @!P0 BREAK.RELIABLE B2 ;  /* 0x0000000000028942 */ /* 0x000fea0003800100 */
[----:B------:R-:W-:Y:S05]  /*0630*/  @!P0 BRA `(.L_x_135) ;  /* 0x0000000000748947 */ /* 0x000fea0003800000 */
[----:B------:R-:W2:Y:S02]  /*0640*/  LDG.E R0, desc[UR14][R18.64] ;  /* 0x0000000e12007981 */ /* 0x000ea4000c1e1900 */
[----:B--2---:R-:W-:-:S13]  /*0650*/  FSETP.GTU.AND P0, PT, R0, R9, PT ;  /* 0x000000090000720b */ /* 0x004fda0003f0c000 */
[----:B------:R-:W-:Y:S05]  /*0660*/  @P0 BREAK.RELIABLE B2 ;  /* 0x0000000000020942 */ /* 0x000fea0003800100 */
[----:B------:R-:W-:Y:S05]  /*0670*/  @P0 BRA `(.L_x_135) ;  /* 0x0000000000640947 */ /* 0x000fea0003800000 */
.L_x_134:
[----:B------:R-:W-:Y:S05]  /*0680*/  BSYNC.RELIABLE B2 ;  /* 0x0000000000027941 */ /* 0x000fea0003800100 */
.L_x_132:
        /* <DEDUP_REMOVED lines=15> */
.L_x_137:
[----:B------:R-:W-:Y:S05]  /*0780*/  BSYNC.RECONVERGENT B2 ;  /* 0x0000000000027941 */ /* 0x000fea0003800200 */
.L_x_136:
        /* <DEDUP_REMOVED lines=8> */
.L_x_135:
[----:B------:R-:W-:Y:S05]  /*0810*/  BSYNC.RECONVERGENT B1 ;  /* 0x0000000000017941 */ /* 0x000fea0003800200 */
.L_x_131:
[C---:B0-----:R-:W-:Y:S01]  /*0820*/  IMAD R4, R7.reuse, 0x2, R4 ;  /* 0x0000000207047824 */ /* 0x041fe200078e0204 */
[C---:B------:R-:W-:Y:S01]  /*0830*/  LEA R5, R7.reuse, R5, 0x1 ;  /* 0x0000000507057211 */ /* 0x040fe200078e08ff */
[----:B------:R-:W-:Y:S01]  /*0840*/  IMAD R6, R7, 0x2, R6 ;  /* 0x0000000207067824 */ /* 0x000fe200078e0206 */
[----:B------:R-:W-:Y:S06]  /*0850*/  @P3 BRA `(.L_x_138) ;  /* 0xfffffff800a03947 */ /* 0x000fec000383ffff */
[----:B------:R-:W-:-:S07]  /*0860*/  IMAD.U32 R0, RZ, RZ, UR4 ;  /* 0x00000004ff007e24 */ /* 0x000fce000f8e00ff */
.L_x_124:
[----:B------:R-:W0:Y:S02]  /*0870*/  LDCU UR5, c[0x0][0x388] ;  /* 0x00007100ff0577ac */ /* 0x000e240008000800 */
[----:B0-----:R-:W-:-:S04]  /*0880*/  ULOP3.LUT UR5, UR5, 0x1, URZ, 0xc0, !UPT ;  /* 0x0000000105057892 */ /* 0x001fc8000f8ec0ff */
[----:B------:R-:W-:-:S09]  /*0890*/  UISETP.NE.U32.AND UP0, UPT, UR5, 0x1, UPT ;  /* 0x000000010500788c */ /* 0x000fd2000bf05070 */
[----:B------:R-:W-:Y:S05]  /*08a0*/  BRA.U UP0, `(.L_x_139) ;  /* 0x0000000100bc7547 */ /* 0x000fea000b800000 */
[----:B------:R-:W0:Y:S08]  /*08b0*/  LDC R2, c[0x0][0x384] ;  /* 0x0000e100ff027b82 */ /* 0x000e300000000800 */
[----:B------:R-:W1:Y:S01]  /*08c0*/  LDC.64 R4, c[0x0][0x390] ;  /* 0x0000e400ff047b82 */ /* 0x000e620000000a00 */
[----:B0-----:R-:W-:-:S04]  /*08d0*/  IMAD R3, R0, R2, UR7 ;  /* 0x0000000700037e24 */ /* 0x001fc8000f8e0202 */
[----:B-1----:R-:W-:-:S05]  /*08e0*/  IMAD.WIDE R6, R3, 0x4, R4 ;  /* 0x0000000403067825 */ /* 0x002fca00078e0204 */
[----:B------:R-:W2:Y:S01]  /*08f0*/  LDG.E R14, desc[UR14][R6.64+0x4] ;  /* 0x0000040e060e7981 */ /* 0x000ea2000c1e1900 */
[----:B------:R-:W-:Y:S01]  /*0900*/  IADD3.X R3, PT, PT, R3, R2, RZ, PT, !PT ;  /* 0x0000000203037210 */ /* 0x000fe20003ffe4ff */
[----:B------:R-:W-:Y:S04]  /*0910*/  BSSY.RECONVERGENT B1, `(.L_x_139) ;  /* 0x0000028000017945 */ /* 0x000fe80003800200 */
[----:B------:R-:W-:Y:S01]  /*0920*/  BSSY.RELIABLE B2, `(.L_x_140) ;  /* 0x000000e000027945 */ /* 0x000fe20003800100 */
[----:B------:R-:W-:Y:S01]  /*0930*/  IMAD.WIDE R4, R3, 0x4, R4 ;  /* 0x0000000403047825 */ /* 0x000fe200078e0204 */
[----:B--2--5:R-:W-:-:S13]  /*0940*/  FSETP.GTU.AND P0, PT, R14, R9, PT ;  /* 0x000000090e00720b */ /* 0x024fda0003f0c000 */
[----:B------:R-:W-:Y:S05]  /*0950*/  @P0 BRA `(.L_x_141) ;  /* 0x00000000000c0947 */ /* 0x000fea0003800000 */
[----:B------:R-:W2:Y:S02]  /*0960*/  LDG.E R0, desc[UR14][R4.64] ;  /* 0x0000000e04007981 */ /* 0x000ea4000c1e1900 */
[----:B--2---:R-:W-:-:S13]  /*0970*/  FSETP.GT.AND P0, PT, R0, R9, PT ;  /* 0x000000090000720b */ /* 0x004fda0003f04000 */
[----:B------:R-:W-:Y:S05]  /*0980*/  @P0 BRA `(.L_x_142) ;  /* 0x00000000001c0947 */ /* 0x000fea0003800000 */
.L_x_141:
[----:B------:R-:W-:-:S13]  /*0990*/  FSETP.GT.AND P0, PT, R14, R9, PT ;  /* 0x000000090e00720b */ /* 0x000fda0003f04000 */
[----:B------:R-:W-:Y:S05]  /*09a0*/  @!P0 BREAK.RELIABLE B2 ;  /* 0x0000000000028942 */ /* 0x000fea0003800100 */
[----:B------:R-:W-:Y:S05]  /*09b0*/  @!P0 BRA `(.L_x_143) ;  /* 0x0000000000748947 */ /* 0x000fea0003800000 */
[----:B------:R-:W2:Y:S02]  /*09c0*/  LDG.E R0, desc[UR14][R4.64] ;  /* 0x0000000e04007981 */ /* 0x000ea4000c1e1900 */
[----:B--2---:R-:W-:-:S13]  /*09d0*/  FSETP.GTU.AND P0, PT, R0, R9, PT ;  /* 0x000000090000720b */ /* 0x004fda0003f0c000 */
[----:B------:R-:W-:Y:S05]  /*09e0*/  @P0 BREAK.RELIABLE B2 ;  /* 0x0000000000020942 */ /* 0x000fea0003800100 */
[----:B------:R-:W-:Y:S05]  /*09f0*/  @P0 BRA `(.L_x_143) ;  /* 0x0000000000640947 */ /* 0x000fea0003800000 */
.L_x_142:
[----:B------:R-:W-:Y:S05]  /*0a00*/  BSYNC.RELIABLE B2 ;  /* 0x0000000000027941 */ /* 0x000fea0003800100 */
.L_x_140:
[----:B------:R-:W-:Y:S01]  /*0a10*/  FADD R15, -R14, R0 ;  /* 0x000000000e0f7221 */ /* 0x000fe20000000100 */
[----:B------:R-:W-:Y:S01]  /*0a20*/  FADD R0, R9, -R14 ;  /* 0x8000000e09007221 */ /* 0x000fe20000000000 */
        /* <DEDUP_REMOVED lines=11> */
[----:B------:R-:W-:Y:S05]  /*0ae0*/  CALL.REL.NOINC `($__internal_2_$__cuda_sm3x_div_rn_noftz_f32_slowpath) ;  /* 0x0000000000487944 */ /* 0x000fea0003c00000 */
[----:B------:R-:W-:-:S07]  /*0af0*/  IMAD.MOV.U32 R2, RZ, RZ, R0 ;  /* 0x000000ffff027224 */ /* 0x000fce00078e0000 */
.L_x_145:
[----:B------:R-:W-:Y:S05]  /*0b00*/  BSYNC.RECONVERGENT B2 ;  /* 0x0000000000027941 */ /* 0x000fea0003800200 */
.L_x_144:
[----:B------:R-:W2:Y:S04]  /*0b10*/  LDG.E R7, desc[UR14][R6.64] ;  /* 0x0000000e06077981 */ /* 0x000ea8000c1e1900 */
[----:B------:R-:W2:Y:S02]  /*0b20*/  LDG.E R4, desc[UR14][R4.64+-0x4] ;  /* 0xfffffc0e04047981 */ /* 0x000ea4000c1e1900 */
[----:B--2---:R-:W-:-:S04]  /*0b30*/  FADD R0, -R7, R4 ;  /* 0x0000000407007221 */ /* 0x004fc80000000100 */
[----:B------:R-:W-:Y:S01]  /*0b40*/  FFMA R3, R0, R2, R7 ;  /* 0x0000000200037223 */ /* 0x000fe20000000007 */
[----:B------:R-:W-:-:S04]  /*0b50*/  IADD3 R0, PT, PT, R8, 0x1, RZ ;  /* 0x0000000108007810 */ /* 0x000fc80007ffe0ff */
[----:B------:R-:W-:-:S13]  /*0b60*/  FSETP.GEU.AND P0, PT, R10, R3, PT ;  /* 0x000000030a00720b */ /* 0x000fda0003f0e000 */
[----:B------:R-:W-:-:S04]  /*0b70*/  @P0 IMAD.MOV R0, RZ, RZ, R8 ;  /* 0x000000ffff000224 */ /* 0x000fc800078e0208 */
[----:B------:R-:W-:-:S07]  /*0b80*/  IMAD.MOV.U32 R8, RZ, RZ, R0 ;  /* 0x000000ffff087224 */ /* 0x000fce00078e0000 */
.L_x_143:
[----:B------:R-:W-:Y:S05]  /*0b90*/  BSYNC.RECONVERGENT B1 ;  /* 0x0000000000017941 */ /* 0x000fea0003800200 */
.L_x_139:
[----:B------:R-:W-:-:S04]  /*0ba0*/  LOP3.LUT R8, R8, 0x1, RZ, 0xc0, !PT ;  /* 0x0000000108087812 */ /* 0x000fc800078ec0ff */
[----:B------:R-:W-:-:S13]  /*0bb0*/  ISETP.NE.U32.AND P0, PT, R8, 0x1, PT ;  /* 0x000000010800780c */ /* 0x000fda0003f05070 */
[----:B------:R-:W-:-:S05]  /*0bc0*/  @!P0 MOV R3, 0x1 ;  /* 0x0000000100038802 */ /* 0x000fca0000000f00 */
[----:B------:R0:W-:Y:S02]  /*0bd0*/  @!P0 STG.E desc[UR14][R12.64], R3 ;  /* 0x000000030c008986 */ /* 0x0001e4000c10190e */
.L_x_123:
[----:B------:R-:W-:Y:S05]  /*0be0*/  BSYNC.RECONVERGENT B0 ;  /* 0x0000000000007941 */ /* 0x000fea0003800200 */
.L_x_122:
[----:B------:R-:W-:Y:S05]  /*0bf0*/  @!P2 BRA `(.L_x_146) ;  /* 0xfffffff4004ca947 */ /* 0x000fea000383ffff */
[----:B------:R-:W-:Y:S05]  /*0c00*/  EXIT ;  /* 0x000000000000794d */ /* 0x000fea0003800000 */
        .weak           $__internal_2_$__cuda_sm3x_div_rn_noftz_f32_slowpath
        .type           $__internal_2_$__cuda_sm3x_div_rn_noftz_f32_slowpath,@function
        .size           $__internal_2_$__cuda_sm3x_div_rn_noftz_f32_slowpath,(.L_x_162 - $__internal_2_$__cuda_sm3x_div_rn_noftz_f32_slowpath)
$__internal_2_$__cuda_sm3x_div_rn_noftz_f32_slowpath:
        /* <DEDUP_REMOVED lines=34> */
.L_x_148:
        /* <DEDUP_REMOVED lines=18> */
[----:B------:R-:W-:-:S04]  /*0f50*/  IMAD.IADD R21, R28, 0x1, R27 ;  /* 0x000000011c157824 */ /* 0x000fc800078e021b */
[----:B------:R-:W-:-:S05]  /*0f60*/  VIADD R25, R21, 0xffffffff ;  /* 0xffffffff15197836 */ /* 0x000fca0000000000 */
        /* <DEDUP_REMOVED lines=12> */
[----:B------:R-:W-:Y:S02]  /*1030*/  IADD3 R3, PT, PT, R21, 0x20, RZ ;  /* 0x0000002015037810 */ /* 0x000fe40007ffe0ff */
[----:B------:R-:W-:Y:S02]  /*1040*/  LOP3.LUT R25, R25, 0x7fffff, RZ, 0xc0, !PT ;  /* 0x007fffff19197812 */ /* 0x000fe400078ec0ff */
[----:B------:R-:W-:Y:S02]  /*1050*/  ISETP.NE.AND P4, PT, R21, RZ, PT ;  /* 0x000000ff1500720c */ /* 0x000fe40003f85270 */
[----:B------:R-:W-:Y:S02]  /*1060*/  LOP3.LUT R28, R25, 0x800000, RZ, 0xfc, !PT ;  /* 0x00800000191c7812 */ /* 0x000fe400078efcff */
[----:B------:R-:W-:Y:S01]  /*1070*/  ISETP.NE.AND P1, PT, R21, RZ, PT ;  /* 0x000000ff1500720c */ /* 0x000fe20003f25270 */
[----:B------:R-:W-:Y:S01]  /*1080*/  IMAD.MOV R21, RZ, RZ, -R21 ;  /* 0x000000ffff157224 */ /* 0x000fe200078e0a15 */
[----:B------:R-:W-:-:S02]  /*1090*/  SHF.L.U32 R3, R28, R3, RZ ;  /* 0x000000031c037219 */ /* 0x000fc400000006ff */
[----:B------:R-:W-:Y:S02]  /*10a0*/  FSETP.NEU.FTZ.AND P0, PT, R27, R26, PT ;  /* 0x0000001a1b00720b */ /* 0x000fe40003f1d000 */
[----:B------:R-:W-:Y:S02]  /*10b0*/  SEL R21, R21, RZ, P4 ;  /* 0x000000ff15157207 */ /* 0x000fe40002000000 */
[----:B------:R-:W-:Y:S02]  /*10c0*/  ISETP.NE.AND P1, PT, R3, RZ, P1 ;  /* 0x000000ff0300720c */ /* 0x000fe40000f25270 */
[----:B------:R-:W-:Y:S02]  /*10d0*/  SHF.R.U32.HI R28, RZ, R21, R28 ;  /* 0x00000015ff1c7219 */ /* 0x000fe4000001161c */
[----:B------:R-:W-:Y:S02]  /*10e0*/  PLOP3.LUT P0, PT, P0, P1, PT, 0xf8, 0x8f ;  /* 0x00000000008f781c */ /* 0x000fe40000703f70 */
[----:B------:R-:W-:-:S02]  /*10f0*/  SHF.R.U32.HI R21, RZ, 0x1, R28 ;  /* 0x00000001ff157819 */ /* 0x000fc4000001161c */
[----:B------:R-:W-:-:S04]  /*1100*/  SEL R26, RZ, 0x1, !P0 ;  /* 0x00000001ff1a7807 */ /* 0x000fc80004000000 */
[----:B------:R-:W-:-:S04]  /*1110*/  LOP3.LUT R3, R26, 0x1, R21, 0xf8, !PT ;  /* 0x000000011a037812 */ /* 0x000fc800078ef815 */
[----:B------:R-:W-:-:S05]  /*1120*/  LOP3.LUT R28, R3, R28, RZ, 0xc0, !PT ;  /* 0x0000001c031c7212 */ /* 0x000fca00078ec0ff */
[----:B------:R-:W-:-:S05]  /*1130*/  IMAD.IADD R21, R21, 0x1, R28 ;  /* 0x0000000115157824 */ /* 0x000fca00078e021c */
[----:B------:R-:W-:Y:S01]  /*1140*/  LOP3.LUT R0, R21, R0, RZ, 0xfc, !PT ;  /* 0x0000000015007212 */ /* 0x000fe200078efcff */
[----:B------:R-:W-:Y:S06]  /*1150*/  BRA `(.L_x_156) ;  /* 0x0000000000107947 */ /* 0x000fec0003800000 */
.L_x_155:
[----:B------:R-:W-:-:S04]  /*1160*/  LOP3.LUT R0, R0, 0x80000000, RZ, 0xc0, !PT ;  /* 0x8000000000007812 */ /* 0x000fc800078ec0ff */
[----:B------:R-:W-:Y:S01]  /*1170*/  LOP3.LUT R0, R0, 0x7f800000, RZ, 0xfc, !PT ;  /* 0x7f80000000007812 */ /* 0x000fe200078efcff */
[----:B------:R-:W-:Y:S06]  /*1180*/  BRA `(.L_x_156) ;  /* 0x0000000000047947 */ /* 0x000fec0003800000 */
.L_x_154:
[----:B------:R-:W-:-:S07]  /*1190*/  LEA R0, R27, R0, 0x17 ;  /* 0x000000001b007211 */ /* 0x000fce00078eb8ff */
.L_x_156:
[----:B------:R-:W-:Y:S05]  /*11a0*/  BSYNC.RECONVERGENT B4 ;  /* 0x0000000000047941 */ /* 0x000fea0003800200 */
.L_x_153:
[----:B------:R-:W-:Y:S05]  /*11b0*/  BRA `(.L_x_157) ;  /* 0x0000000000207947 */ /* 0x000fea0003800000 */
.L_x_152:
[----:B------:R-:W-:-:S04]  /*11c0*/  LOP3.LUT R0, R3, 0x80000000, R0, 0x48, !PT ;  /* 0x8000000003007812 */ /* 0x000fc800078e4800 */
[----:B------:R-:W-:Y:S01]  /*11d0*/  LOP3.LUT R0, R0, 0x7f800000, RZ, 0xfc, !PT ;  /* 0x7f80000000007812 */ /* 0x000fe200078efcff */
[----:B------:R-:W-:Y:S06]  /*11e0*/  BRA `(.L_x_157) ;  /* 0x0000000000147947 */ /* 0x000fec0003800000 */
.L_x_151:
[----:B------:R-:W-:Y:S01]  /*11f0*/  LOP3.LUT R0, R3, 0x80000000, R0, 0x48, !PT ;  /* 0x8000000003007812 */ /* 0x000fe200078e4800 */
[----:B------:R-:W-:Y:S06]  /*1200*/  BRA `(.L_x_157) ;  /* 0x00000000000c7947 */ /* 0x000fec0003800000 */
.L_x_150:
[----:B------:R-:W0:Y:S01]  /*1210*/  MUFU.RSQ R0, -QNAN ;  /* 0xffc0000000007908 */ /* 0x000e220000001400 */
[----:B------:R-:W-:Y:S05]  /*1220*/  BRA `(.L_x_157) ;  /* 0x0000000000047947 */ /* 0x000fea0003800000 */
.L_x_149:
[----:B------:R-:W-:-:S07]  /*1230*/  FADD.FTZ R0, R0, R3 ;  /* 0x0000000300007221 */ /* 0x000fce0000010000 */
.L_x_157:
[----:B------:R-:W-:Y:S05]  /*1240*/  BSYNC.RECONVERGENT B3 ;  /* 0x0000000000037941 */ /* 0x000fea0003800200 */
.L_x_147:
[----:B------:R-:W-:-:S04]  /*1250*/  IMAD.MOV.U32 R23, RZ, RZ, 0x0 ;  /* 0x00000000ff177424 */ /* 0x000fc800078e00ff */
[----:B0-----:R-:W-:Y:S05]  /*1260*/  RET.REL.NODEC R22 `(_Z18in_poly_gpu_helperiiiiPKfS0_iiPi) ;  /* 0xffffffec16647950 */ /* 0x001fea0003c3ffff */
.L_x_158:
        /* <DEDUP_REMOVED lines=9> */
.L_x_162:


//--------------------- .nv.global.init           --------------------------
	.section	.nv.global.init,"aw",@progbits
	.align	4
.nv.global.init:
	.type		__cudart_i2opi_f,@object
	.size		__cudart_i2opi_f,(.L_0 - __cudart_i2opi_f)
__cudart_i2opi_f:
        /*0000*/ 	.byte	0x41, 0x90, 0x43, 0x3c, 0x99, 0x95, 0x62, 0xdb, 0xc0, 0xdd, 0x34, 0xf5, 0xd1, 0x57, 0x27, 0xfc
        /*0010*/ 	.byte	0x29, 0x15, 0x44, 0x4e, 0x6e, 0x83, 0xf9, 0xa2
.L_0:


//--------------------- .nv.shared.reserved.0     --------------------------
	.section	.nv.shared.reserved.0,"aw",@nobits
	.weak		__nv_reservedSMEM_offset_0_alias
	.size		__nv_reservedSMEM_offset_0_alias, 0, 64
	.other		__nv_reservedSMEM_offset_0_alias,@"STO_CUDA_RESERVED_SHARED STV_DEFAULT"
__nv_reservedSMEM_offset_0_alias:
	.zero		0
	.zero		64


//--------------------- .nv.constant0._Z32compute_current_road_poly_helperffiiiiPKfPi --------------------------
	.section	.nv.constant0._Z32compute_current_road_poly_helperffiiiiPKfPi,"a",@progbits
	.sectionflags	@""
	.align	4
.nv.constant0._Z32compute_current_road_poly_helperffiiiiPKfPi:
	.zero		936


//--------------------- .nv.constant0._Z32compute_optimality_metric_helperfffPKfS0_S0_iPKiPf --------------------------
	.section	.nv.constant0._Z32compute_optimality_metric_helperfffPKfS0_S0_iPKiPf,"a",@progbits
	.sectionflags	@""
	.align	4
.nv.constant0._Z32compute_optimality_metric_helperfffPKfS0_S0_iPKiPf:
	.zero		960


//--------------------- .nv.constant0._Z25update_safe_metric_helperiPiS_ --------------------------
	.section	.nv.constant0._Z25update_safe_metric_helperiPiS_,"a",@progbits
	.sectionflags	@""
	.align	4
.nv.constant0._Z25update_safe_metric_helperiPiS_:
	.zero		920


//--------------------- .nv.constant0._Z27generate_samples_gpu_helperiiPKfS0_S0_Pf --------------------------
	.section	.nv.constant0._Z27generate_samples_gpu_helperiiPKfS0_S0_Pf,"a",@progbits
	.sectionflags	@""
	.align	4
.nv.constant0._Z27generate_samples_gpu_helperiiPKfS0_S0_Pf:
	.zero		936


//--------------------- .nv.constant0._Z18in_poly_gpu_helperiiiiPKfS0_iiPi --------------------------
	.section	.nv.constant0._Z18in_poly_gpu_helperiiiiPKfS0_iiPi,"a",@progbits
	.sectionflags	@""
	.align	4
.nv.constant0._Z18in_poly_gpu_helperiiiiPKfS0_iiPi:
	.zero		944


//--------------------- SYMBOLS --------------------------

	.type		.nv.reservedSmem.offset0,@object
	.size		.nv.reservedSmem.offset0,0x4
